	.target	sm_90a

	.elftype	@"ET_EXEC"


//--------------------- .note.nv.tkinfo           --------------------------
	.section	.note.nv.tkinfo,"",@"SHT_NOTE"
	.sectionflags	@"SHF_NOTE_NV_TKINFO"
	.tkinfo
        /*0018*/ 	.word	0x00000002
        /*0030*/ 	.string	""
        /*0030*/ 	.string	"ptxas"
        /*0030*/ 	.string	"Cuda compilation tools, release 13.0, V13.0.88"
        /*0030*/ 	.string	"Build cuda_13.0.r13.0/compiler.36424714_0"
        /*0030*/ 	.string	"-arch sm_90a -m 64 "



//--------------------- .note.nv.cuinfo           --------------------------
	.section	.note.nv.cuinfo,"",@"SHT_NOTE"
	.sectionflags	@"SHF_NOTE_NV_CUINFO"
        /*0018*/ 	.short	0x0002
        /*001a*/ 	.short	0x005a
        /*001c*/ 	.short	0x0082
	.zero		2


//--------------------- .nv.info                  --------------------------
	.section	.nv.info,"",@"SHT_CUDA_INFO"
	.align	4


	//----- nvinfo : EIATTR_REGCOUNT
	.align		4
        /*0000*/ 	.byte	0x04, 0x2f
        /*0002*/ 	.short	(.L_15 - .L_14)
	.align		4
.L_14:
        /*0004*/ 	.word	index@(_ZN7cutlass13device_kernelINS_4gemm6kernel13GemmUniversalIN4cute5tupleIJiiiiEEENS1_10collective13CollectiveMmaINS1_34MainloopSm90TmaGmmaWarpSpecializedILi9ENS5_IJNS4_1CILi2EEENSA_ILi4EEENSA_ILi1EEEEEENS1_35KernelTmaWarpSpecializedCooperativeEEENS5_IJNSA_ILi256EEENSA_ILi128EEENSA_ILi32EEEEEENS_10bfloat16_tENS5_IJlSD_lEEESL_SM_NS4_8TiledMMAINS4_8MMA_AtomIJNS4_4SM904GMMA28MMA_64x128x16_F32BF16BF16_SSILNSQ_5MajorE0ELSS_0ELNSQ_7ScaleInE1ELST_1EEEEEENS4_6LayoutINS5_IJSB_SD_SD_EEENS5_IJSD_NSA_ILi0EEESY_EEEEENS5_IJNS4_10UnderscoreES11_S11_EEEEENS4_23SM90_TMA_LOAD_MULTICASTENS4_14ComposedLayoutINS4_7SwizzleILi2ELi4ELi3EEENS4_18smem_ptr_flag_bitsILi16EEENSW_INS5_IJNSA_ILi8EEESJ_EEENS5_IJSJ_SD_EEEEEEEvNS4_8identityES14_S1E_vS1F_EENS_8epilogue10collective6detail29Sm90TmaWarpSpecializedAdapterINS1I_15DefaultEpilogueISL_SM_SM_NS1H_6thread17LinearCombinationISL_Li1EffLNS1M_9ScaleType4KindE0ELNS_15FloatRoundStyleE2ESL_EENS1_15EpilogueDefaultEEEEEvvEEEEvNT_6ParamsE)
        /*0008*/ 	.word	0x000000a8


	//----- nvinfo : EIATTR_FRAME_SIZE
	.align		4
.L_15:
        /*000c*/ 	.byte	0x04, 0x11
        /*000e*/ 	.short	(.L_17 - .L_16)
	.align		4
.L_16:
        /*0010*/ 	.word	index@(_ZN7cutlass13device_kernelINS_4gemm6kernel13GemmUniversalIN4cute5tupleIJiiiiEEENS1_10collective13CollectiveMmaINS1_34MainloopSm90TmaGmmaWarpSpecializedILi9ENS5_IJNS4_1CILi2EEENSA_ILi4EEENSA_ILi1EEEEEENS1_35KernelTmaWarpSpecializedCooperativeEEENS5_IJNSA_ILi256EEENSA_ILi128EEENSA_ILi32EEEEEENS_10bfloat16_tENS5_IJlSD_lEEESL_SM_NS4_8TiledMMAINS4_8MMA_AtomIJNS4_4SM904GMMA28MMA_64x128x16_F32BF16BF16_SSILNSQ_5MajorE0ELSS_0ELNSQ_7ScaleInE1ELST_1EEEEEENS4_6LayoutINS5_IJSB_SD_SD_EEENS5_IJSD_NSA_ILi0EEESY_EEEEENS5_IJNS4_10UnderscoreES11_S11_EEEEENS4_23SM90_TMA_LOAD_MULTICASTENS4_14ComposedLayoutINS4_7SwizzleILi2ELi4ELi3EEENS4_18smem_ptr_flag_bitsILi16EEENSW_INS5_IJNSA_ILi8EEESJ_EEENS5_IJSJ_SD_EEEEEEEvNS4_8identityES14_S1E_vS1F_EENS_8epilogue10collective6detail29Sm90TmaWarpSpecializedAdapterINS1I_15DefaultEpilogueISL_SM_SM_NS1H_6thread17LinearCombinationISL_Li1EffLNS1M_9ScaleType4KindE0ELNS_15FloatRoundStyleE2ESL_EENS1_15EpilogueDefaultEEEEEvvEEEEvNT_6ParamsE)
        /*0014*/ 	.word	0x00000000


	//----- nvinfo : EIATTR_MIN_STACK_SIZE
	.align		4
.L_17:
        /*0018*/ 	.byte	0x04, 0x12
        /*001a*/ 	.short	(.L_19 - .L_18)
	.align		4
.L_18:
        /*001c*/ 	.word	index@(_ZN7cutlass13device_kernelINS_4gemm6kernel13GemmUniversalIN4cute5tupleIJiiiiEEENS1_10collective13CollectiveMmaINS1_34MainloopSm90TmaGmmaWarpSpecializedILi9ENS5_IJNS4_1CILi2EEENSA_ILi4EEENSA_ILi1EEEEEENS1_35KernelTmaWarpSpecializedCooperativeEEENS5_IJNSA_ILi256EEENSA_ILi128EEENSA_ILi32EEEEEENS_10bfloat16_tENS5_IJlSD_lEEESL_SM_NS4_8TiledMMAINS4_8MMA_AtomIJNS4_4SM904GMMA28MMA_64x128x16_F32BF16BF16_SSILNSQ_5MajorE0ELSS_0ELNSQ_7ScaleInE1ELST_1EEEEEENS4_6LayoutINS5_IJSB_SD_SD_EEENS5_IJSD_NSA_ILi0EEESY_EEEEENS5_IJNS4_10UnderscoreES11_S11_EEEEENS4_23SM90_TMA_LOAD_MULTICASTENS4_14ComposedLayoutINS4_7SwizzleILi2ELi4ELi3EEENS4_18smem_ptr_flag_bitsILi16EEENSW_INS5_IJNSA_ILi8EEESJ_EEENS5_IJSJ_SD_EEEEEEEvNS4_8identityES14_S1E_vS1F_EENS_8epilogue10collective6detail29Sm90TmaWarpSpecializedAdapterINS1I_15DefaultEpilogueISL_SM_SM_NS1H_6thread17LinearCombinationISL_Li1EffLNS1M_9ScaleType4KindE0ELNS_15FloatRoundStyleE2ESL_EENS1_15EpilogueDefaultEEEEEvvEEEEvNT_6ParamsE)
        /*0020*/ 	.word	0x00000000
.L_19:


//--------------------- .nv.compat                --------------------------
	.section	.nv.compat,"",@"SHT_CUDA_COMPAT_INFO"
	.align	4
        /*0000*/ 	.byte	0x02, 0x09, 0x01, 0x00, 0x02, 0x02, 0x04, 0x00, 0x02, 0x05, 0x05, 0x00, 0x03, 0x07, 0x01, 0x01
        /*0010*/ 	.byte	0x02, 0x03, 0x01, 0x00, 0x02, 0x06, 0x01, 0x00, 0x04, 0x0b, 0x08, 0x00, 0x00, 0x00, 0x00, 0x00
        /*0020*/ 	.byte	0x00, 0x00, 0x00, 0x00


//--------------------- .nv.info._ZN7cutlass13device_kernelINS_4gemm6kernel13GemmUniversalIN4cute5tupleIJiiiiEEENS1_10collective13CollectiveMmaINS1_34MainloopSm90TmaGmmaWarpSpecializedILi9ENS5_IJNS4_1CILi2EEENSA_ILi4EEENSA_ILi1EEEEEENS1_35KernelTmaWarpSpecializedCooperativeEEENS5_IJNSA_ILi256EEENSA_ILi128EEENSA_ILi32EEEEEENS_10bfloat16_tENS5_IJlSD_lEEESL_SM_NS4_8TiledMMAINS4_8MMA_AtomIJNS4_4SM904GMMA28MMA_64x128x16_F32BF16BF16_SSILNSQ_5MajorE0ELSS_0ELNSQ_7ScaleInE1ELST_1EEEEEENS4_6LayoutINS5_IJSB_SD_SD_EEENS5_IJSD_NSA_ILi0EEESY_EEEEENS5_IJNS4_10UnderscoreES11_S11_EEEEENS4_23SM90_TMA_LOAD_MULTICASTENS4_14ComposedLayoutINS4_7SwizzleILi2ELi4ELi3EEENS4_18smem_ptr_flag_bitsILi16EEENSW_INS5_IJNSA_ILi8EEESJ_EEENS5_IJSJ_SD_EEEEEEEvNS4_8identityES14_S1E_vS1F_EENS_8epilogue10collective6detail29Sm90TmaWarpSpecializedAdapterINS1I_15DefaultEpilogueISL_SM_SM_NS1H_6thread17LinearCombinationISL_Li1EffLNS1M_9ScaleType4KindE0ELNS_15FloatRoundStyleE2ESL_EENS1_15EpilogueDefaultEEEEEvvEEEEvNT_6ParamsE --------------------------
	.section	.nv.info._ZN7cutlass13device_kernelINS_4gemm6kernel13GemmUniversalIN4cute5tupleIJiiiiEEENS1_10collective13CollectiveMmaINS1_34MainloopSm90TmaGmmaWarpSpecializedILi9ENS5_IJNS4_1CILi2EEENSA_ILi4EEENSA_ILi1EEEEEENS1_35KernelTmaWarpSpecializedCooperativeEEENS5_IJNSA_ILi256EEENSA_ILi128EEENSA_ILi32EEEEEENS_10bfloat16_tENS5_IJlSD_lEEESL_SM_NS4_8TiledMMAINS4_8MMA_AtomIJNS4_4SM904GMMA28MMA_64x128x16_F32BF16BF16_SSILNSQ_5MajorE0ELSS_0ELNSQ_7ScaleInE1ELST_1EEEEEENS4_6LayoutINS5_IJSB_SD_SD_EEENS5_IJSD_NSA_ILi0EEESY_EEEEENS5_IJNS4_10UnderscoreES11_S11_EEEEENS4_23SM90_TMA_LOAD_MULTICASTENS4_14ComposedLayoutINS4_7SwizzleILi2ELi4ELi3EEENS4_18smem_ptr_flag_bitsILi16EEENSW_INS5_IJNSA_ILi8EEESJ_EEENS5_IJSJ_SD_EEEEEEEvNS4_8identityES14_S1E_vS1F_EENS_8epilogue10collective6detail29Sm90TmaWarpSpecializedAdapterINS1I_15DefaultEpilogueISL_SM_SM_NS1H_6thread17LinearCombinationISL_Li1EffLNS1M_9ScaleType4KindE0ELNS_15FloatRoundStyleE2ESL_EENS1_15EpilogueDefaultEEEEEvvEEEEvNT_6ParamsE,"",@"SHT_CUDA_INFO"
	.sectionflags	@""
	.align	4


	//----- nvinfo : EIATTR_CUDA_API_VERSION
	.align		4
        /*0000*/ 	.byte	0x04, 0x37
        /*0002*/ 	.short	(.L_21 - .L_20)
.L_20:
        /*0004*/ 	.word	0x00000082


	//----- nvinfo : EIATTR_KPARAM_INFO
	.align		4
.L_21:
        /*0008*/ 	.byte	0x04, 0x17
        /*000a*/ 	.short	(.L_23 - .L_22)
.L_22:
        /*000c*/ 	.word	0x00000000
        /*0010*/ 	.short	0x0000
        /*0012*/ 	.short	0x0070
        /*0014*/ 	.byte	0x00, 0xf0, 0x01, 0x10


	//----- nvinfo : EIATTR_SPARSE_MMA_MASK
	.align		4
.L_23:
        /*0018*/ 	.byte	0x03, 0x50
        /*001a*/ 	.short	0x0000


	//----- nvinfo : EIATTR_MAXREG_COUNT
	.align		4
        /*001c*/ 	.byte	0x03, 0x1b
        /*001e*/ 	.short	0x00a8


	//----- nvinfo : EIATTR_NUM_BARRIERS
	.align		4
        /*0020*/ 	.byte	0x02, 0x4c
        /*0022*/ 	.byte	0x01
	.zero		1


	//----- nvinfo : EIATTR_EXTERNS
	.align		4
        /*0024*/ 	.byte	0x04, 0x0f
        /*0026*/ 	.short	(.L_25 - .L_24)


	//   ....[0]....
	.align		4
.L_24:
        /*0028*/ 	.word	index@(__assertfail)


	//----- nvinfo : EIATTR_MERCURY_ISA_VERSION
	.align		4
.L_25:
        /*002c*/ 	.byte	0x03, 0x5f
        /*002e*/ 	.short	0x0101


	//----- nvinfo : EIATTR_INT_WARP_WIDE_INSTR_OFFSETS
	.align		4
        /*0030*/ 	.byte	0x04, 0x31
        /*0032*/ 	.short	(.L_27 - .L_26)


	//   ....[0]....
.L_26:
        /*0034*/ 	.word	0x00000550


	//   ....[1]....
        /*0038*/ 	.word	0x00000580


	//   ....[2]....
        /*003c*/ 	.word	0x00000740


	//----- nvinfo : EIATTR_COOP_GROUP_MASK_REGIDS
	.align		4
.L_27:
        /*0040*/ 	.byte	0x04, 0x29
        /*0042*/ 	.short	(.L_29 - .L_28)


	//   ....[0]....
.L_28:
        /*0044*/ 	.word	0xffffffff


	//   ....[1]....
        /*0048*/ 	.word	0xffffffff


	//   ....[2]....
        /*004c*/ 	.word	0xffffffff


	//   ....[3]....
        /*0050*/ 	.word	0xffffffff


	//   ....[4]....
        /*0054*/ 	.word	0xffffffff


	//   ....[5]....
        /*0058*/ 	.word	0xffffffff


	//----- nvinfo : EIATTR_COOP_GROUP_INSTR_OFFSETS
	.align		4
.L_29:
        /*005c*/ 	.byte	0x04, 0x28
        /*005e*/ 	.short	(.L_31 - .L_30)


	//   ....[0]....
.L_30:
        /*0060*/ 	.word	0x00000060


	//   ....[1]....
        /*0064*/ 	.word	0x00000070


	//   ....[2]....
        /*0068*/ 	.word	0x00000130


	//   ....[3]....
        /*006c*/ 	.word	0x000003a0


	//   ....[4]....
        /*0070*/ 	.word	0x000008c0


	//   ....[5]....
        /*0074*/ 	.word	0x00001310


	//----- nvinfo : EIATTR_REG_RECONFIG
	.align		4
.L_31:
        /*0078*/ 	.byte	0x01, 0x54
	.zero		2


	//----- nvinfo : EIATTR_SYSCALL_OFFSETS
	.align		4
        /*007c*/ 	.byte	0x04, 0x46
        /*007e*/ 	.short	(.L_33 - .L_32)


	//   ....[0]....
.L_32:
        /*0080*/ 	.word	0x000014d0


	//----- nvinfo : EIATTR_MBARRIER_INSTR_OFFSETS
	.align		4
.L_33:
        /*0084*/ 	.byte	0x04, 0x39
        /*0086*/ 	.short	(.L_35 - .L_34)


	//   ....[0]....
.L_34:
        /*0088*/ 	.word	0x00000250
        /*008c*/ 	.word	0x000000ff
        /*0090*/ 	.word	0x00000000
        /*0094*/ 	.short	0x0100
        /*0096*/ 	.byte	0x08
	.zero		1


	//   ....[1]....
        /*0098*/ 	.word	0x00000260
        /*009c*/ 	.word	0x000000ff
        /*00a0*/ 	.word	0x00000048
        /*00a4*/ 	.short	0x0100
        /*00a6*/ 	.byte	0x08
	.zero		1


	//   ....[2]....
        /*00a8*/ 	.word	0x00000270
        /*00ac*/ 	.word	0x000000ff
        /*00b0*/ 	.word	0x00000008
        /*00b4*/ 	.short	0x0100
        /*00b6*/ 	.byte	0x08
	.zero		1


	//   ....[3]....
        /*00b8*/ 	.word	0x00000280
        /*00bc*/ 	.word	0x000000ff
        /*00c0*/ 	.word	0x00000050
        /*00c4*/ 	.short	0x0100
        /*00c6*/ 	.byte	0x08
	.zero		1


	//   ....[4]....
        /*00c8*/ 	.word	0x00000290
        /*00cc*/ 	.word	0x000000ff
        /*00d0*/ 	.word	0x00000010
        /*00d4*/ 	.short	0x0100
        /*00d6*/ 	.byte	0x08
	.zero		1


	//   ....[5]....
        /*00d8*/ 	.word	0x000002a0
        /*00dc*/ 	.word	0x000000ff
        /*00e0*/ 	.word	0x00000058
        /*00e4*/ 	.short	0x0100
        /*00e6*/ 	.byte	0x08
	.zero		1


	//   ....[6]....
        /*00e8*/ 	.word	0x000002b0
        /*00ec*/ 	.word	0x000000ff
        /*00f0*/ 	.word	0x00000018
        /*00f4*/ 	.short	0x0100
        /*00f6*/ 	.byte	0x08
	.zero		1


	//   ....[7]....
        /*00f8*/ 	.word	0x000002c0
        /*00fc*/ 	.word	0x000000ff
        /*0100*/ 	.word	0x00000060
        /*0104*/ 	.short	0x0100
        /*0106*/ 	.byte	0x08
	.zero		1


	//   ....[8]....
        /*0108*/ 	.word	0x000002d0
        /*010c*/ 	.word	0x000000ff
        /*0110*/ 	.word	0x00000020
        /*0114*/ 	.short	0x0100
        /*0116*/ 	.byte	0x08
	.zero		1


	//   ....[9]....
        /*0118*/ 	.word	0x000002e0
        /*011c*/ 	.word	0x000000ff
        /*0120*/ 	.word	0x00000068
        /*0124*/ 	.short	0x0100
        /*0126*/ 	.byte	0x08
	.zero		1


	//   ....[10]....
        /*0128*/ 	.word	0x000002f0
        /*012c*/ 	.word	0x000000ff
        /*0130*/ 	.word	0x00000028
        /*0134*/ 	.short	0x0100
        /*0136*/ 	.byte	0x08
	.zero		1


	//   ....[11]....
        /*0138*/ 	.word	0x00000300
        /*013c*/ 	.word	0x000000ff
        /*0140*/ 	.word	0x00000070
        /*0144*/ 	.short	0x0100
        /*0146*/ 	.byte	0x08
	.zero		1


	//   ....[12]....
        /*0148*/ 	.word	0x00000310
        /*014c*/ 	.word	0x000000ff
        /*0150*/ 	.word	0x00000030
        /*0154*/ 	.short	0x0100
        /*0156*/ 	.byte	0x08
	.zero		1


	//   ....[13]....
        /*0158*/ 	.word	0x00000320
        /*015c*/ 	.word	0x000000ff
        /*0160*/ 	.word	0x00000078
        /*0164*/ 	.short	0x0100
        /*0166*/ 	.byte	0x08
	.zero		1


	//   ....[14]....
        /*0168*/ 	.word	0x00000330
        /*016c*/ 	.word	0x000000ff
        /*0170*/ 	.word	0x00000038
        /*0174*/ 	.short	0x0100
        /*0176*/ 	.byte	0x08
	.zero		1


	//   ....[15]....
        /*0178*/ 	.word	0x00000340
        /*017c*/ 	.word	0x000000ff
        /*0180*/ 	.word	0x00000080
        /*0184*/ 	.short	0x0100
        /*0186*/ 	.byte	0x08
	.zero		1


	//   ....[16]....
        /*0188*/ 	.word	0x00000350
        /*018c*/ 	.word	0x000000ff
        /*0190*/ 	.word	0x00000040
        /*0194*/ 	.short	0x0100
        /*0196*/ 	.byte	0x08
	.zero		1


	//   ....[17]....
        /*0198*/ 	.word	0x00000360
        /*019c*/ 	.word	0x000000ff
        /*01a0*/ 	.word	0x00000088
        /*01a4*/ 	.short	0x0100
        /*01a6*/ 	.byte	0x08
	.zero		1


	//   ....[18]....
        /*01a8*/ 	.word	0x000007c0
        /*01ac*/ 	.word	0x000000ff
        /*01b0*/ 	.word	0x000000a0
        /*01b4*/ 	.short	0x0100
        /*01b6*/ 	.byte	0x06
	.zero		1


	//   ....[19]....
        /*01b8*/ 	.word	0x00000850
        /*01bc*/ 	.word	0x000000ff
        /*01c0*/ 	.word	0x000000a8
        /*01c4*/ 	.short	0x0100
        /*01c6*/ 	.byte	0x06
	.zero		1


	//   ....[20]....
        /*01c8*/ 	.word	0x00001590
        /*01cc*/ 	.word	0x00000003
        /*01d0*/ 	.word	0x00000000
        /*01d4*/ 	.short	0x010a
        /*01d6*/ 	.byte	0x3f
	.zero		1


	//   ....[21]....
        /*01d8*/ 	.word	0x000015d0
        /*01dc*/ 	.word	0x00000003
        /*01e0*/ 	.word	0x00000000
        /*01e4*/ 	.short	0x010a
        /*01e6*/ 	.byte	0x3f
	.zero		1


	//   ....[22]....
        /*01e8*/ 	.word	0x00001960
        /*01ec*/ 	.word	0x00000005
        /*01f0*/ 	.word	0x00000000
        /*01f4*/ 	.short	0x010a
        /*01f6*/ 	.byte	0x3f
	.zero		1


	//   ....[23]....
        /*01f8*/ 	.word	0x000019a0
        /*01fc*/ 	.word	0x00000005
        /*0200*/ 	.word	0x00000000
        /*0204*/ 	.short	0x010a
        /*0206*/ 	.byte	0x3f
	.zero		1


	//   ....[24]....
        /*0208*/ 	.word	0x00001bc0
        /*020c*/ 	.word	0x00000005
        /*0210*/ 	.word	0x00000000
        /*0214*/ 	.short	0x0101
        /*0216*/ 	.byte	0x3f
	.zero		1


	//   ....[25]....
        /*0218*/ 	.word	0x00001de0
        /*021c*/ 	.word	0x00000003
        /*0220*/ 	.word	0x00000000
        /*0224*/ 	.short	0x0101
        /*0226*/ 	.byte	0x3f
	.zero		1


	//   ....[26]....
        /*0228*/ 	.word	0x0000b6d0
        /*022c*/ 	.word	0x0000000e
        /*0230*/ 	.word	0x00000048
        /*0234*/ 	.short	0x010a
        /*0236*/ 	.byte	0x3f
	.zero		1


	//   ....[27]....
        /*0238*/ 	.word	0x0000ba80
        /*023c*/ 	.word	0x00000006
        /*0240*/ 	.word	0x000000a8
        /*0244*/ 	.short	0x0101
        /*0246*/ 	.byte	0x3f
	.zero		1


	//   ....[28]....
        /*0248*/ 	.word	0x0000c1b0
        /*024c*/ 	.word	0x00000007
        /*0250*/ 	.word	0x00000000
        /*0254*/ 	.short	0x010a
        /*0256*/ 	.byte	0x3f
	.zero		1


	//   ....[29]....
        /*0258*/ 	.word	0x0000c230
        /*025c*/ 	.word	0x00000009
        /*0260*/ 	.word	0x00000000
        /*0264*/ 	.short	0x010a
        /*0266*/ 	.byte	0x3f
	.zero		1


	//   ....[30]....
        /*0268*/ 	.word	0x0000c2c0
        /*026c*/ 	.word	0x00000006
        /*0270*/ 	.word	0x00000000
        /*0274*/ 	.short	0x010a
        /*0276*/ 	.byte	0x3f
	.zero		1


	//   ....[31]....
        /*0278*/ 	.word	0x0000c350
        /*027c*/ 	.word	0x00000009
        /*0280*/ 	.word	0x00000000
        /*0284*/ 	.short	0x010a
        /*0286*/ 	.byte	0x3f
	.zero		1


	//   ....[32]....
        /*0288*/ 	.word	0x0000c3e0
        /*028c*/ 	.word	0x00000006
        /*0290*/ 	.word	0x00000000
        /*0294*/ 	.short	0x010a
        /*0296*/ 	.byte	0x3f
	.zero		1


	//   ....[33]....
        /*0298*/ 	.word	0x0000c470
        /*029c*/ 	.word	0x00000009
        /*02a0*/ 	.word	0x00000000
        /*02a4*/ 	.short	0x010a
        /*02a6*/ 	.byte	0x3f
	.zero		1


	//   ....[34]....
        /*02a8*/ 	.word	0x0000c500
        /*02ac*/ 	.word	0x00000006
        /*02b0*/ 	.word	0x00000000
        /*02b4*/ 	.short	0x010a
        /*02b6*/ 	.byte	0x3f
	.zero		1


	//   ....[35]....
        /*02b8*/ 	.word	0x0000c590
        /*02bc*/ 	.word	0x00000009
        /*02c0*/ 	.word	0x00000000
        /*02c4*/ 	.short	0x010a
        /*02c6*/ 	.byte	0x3f
	.zero		1


	//   ....[36]....
        /*02c8*/ 	.word	0x0000c620
        /*02cc*/ 	.word	0x00000003
        /*02d0*/ 	.word	0x00000000
        /*02d4*/ 	.short	0x010a
        /*02d6*/ 	.byte	0x3f
	.zero		1


	//   ....[37]....
        /*02d8*/ 	.word	0x0000c680
        /*02dc*/ 	.word	0x00000003
        /*02e0*/ 	.word	0x00000000
        /*02e4*/ 	.short	0x010a
        /*02e6*/ 	.byte	0x3f
	.zero		1


	//   ....[38]....
        /*02e8*/ 	.word	0x0000c6d0
        /*02ec*/ 	.word	0x00000005
        /*02f0*/ 	.word	0x00000000
        /*02f4*/ 	.short	0x010a
        /*02f6*/ 	.byte	0x3f
	.zero		1


	//   ....[39]....
        /*02f8*/ 	.word	0x0000c7a0
        /*02fc*/ 	.word	0x0000000e
        /*0300*/ 	.word	0x00000048
        /*0304*/ 	.short	0x010a
        /*0306*/ 	.byte	0x3f
	.zero		1


	//   ....[40]....
        /*0308*/ 	.word	0x0000c870
        /*030c*/ 	.word	0x00000007
        /*0310*/ 	.word	0x00000000
        /*0314*/ 	.short	0x010a
        /*0316*/ 	.byte	0x3f
	.zero		1


	//   ....[41]....
        /*0318*/ 	.word	0x0000c8c0
        /*031c*/ 	.word	0x00000009
        /*0320*/ 	.word	0x00000000
        /*0324*/ 	.short	0x010a
        /*0326*/ 	.byte	0x3f
	.zero		1


	//   ....[42]....
        /*0328*/ 	.word	0x0000c910
        /*032c*/ 	.word	0x00000006
        /*0330*/ 	.word	0x00000000
        /*0334*/ 	.short	0x010a
        /*0336*/ 	.byte	0x3f
	.zero		1


	//   ....[43]....
        /*0338*/ 	.word	0x0000c960
        /*033c*/ 	.word	0x00000009
        /*0340*/ 	.word	0x00000000
        /*0344*/ 	.short	0x010a
        /*0346*/ 	.byte	0x3f
	.zero		1


	//   ....[44]....
        /*0348*/ 	.word	0x0000c9b0
        /*034c*/ 	.word	0x00000006
        /*0350*/ 	.word	0x00000000
        /*0354*/ 	.short	0x010a
        /*0356*/ 	.byte	0x3f
	.zero		1


	//   ....[45]....
        /*0358*/ 	.word	0x0000ca00
        /*035c*/ 	.word	0x00000009
        /*0360*/ 	.word	0x00000000
        /*0364*/ 	.short	0x010a
        /*0366*/ 	.byte	0x3f
	.zero		1


	//   ....[46]....
        /*0368*/ 	.word	0x0000ca50
        /*036c*/ 	.word	0x00000006
        /*0370*/ 	.word	0x00000000
        /*0374*/ 	.short	0x010a
        /*0376*/ 	.byte	0x3f
	.zero		1


	//   ....[47]....
        /*0378*/ 	.word	0x0000caa0
        /*037c*/ 	.word	0x00000009
        /*0380*/ 	.word	0x00000000
        /*0384*/ 	.short	0x010a
        /*0386*/ 	.byte	0x3f
	.zero		1


	//----- nvinfo : EIATTR_NUM_MBARRIERS
	.align		4
.L_35:
        /*0388*/ 	.byte	0x03, 0x38
        /*038a*/ 	.short	0x0014


	//----- nvinfo : EIATTR_EXIT_INSTR_OFFSETS
	.align		4
        /*038c*/ 	.byte	0x04, 0x1c
        /*038e*/ 	.short	(.L_37 - .L_36)


	//   ....[0]....
.L_36:
        /*0390*/ 	.word	0x00000a20


	//   ....[1]....
        /*0394*/ 	.word	0x00001240


	//   ....[2]....
        /*0398*/ 	.word	0x0000ad10


	//   ....[3]....
        /*039c*/ 	.word	0x0000b270


	//   ....[4]....
        /*03a0*/ 	.word	0x0000c670


	//----- nvinfo : EIATTR_MAX_THREADS
	.align		4
.L_37:
        /*03a4*/ 	.byte	0x04, 0x05
        /*03a6*/ 	.short	(.L_39 - .L_38)
.L_38:
        /*03a8*/ 	.word	0x00000180
        /*03ac*/ 	.word	0x00000001
        /*03b0*/ 	.word	0x00000001


	//----- nvinfo : EIATTR_CRS_STACK_SIZE
	.align		4
.L_39:
        /*03b4*/ 	.byte	0x04, 0x1e
        /*03b6*/ 	.short	(.L_41 - .L_40)
.L_40:
        /*03b8*/ 	.word	0x00000000


	//----- nvinfo : EIATTR_CBANK_PARAM_SIZE
	.align		4
.L_41:
        /*03bc*/ 	.byte	0x03, 0x19
        /*03be*/ 	.short	0x0470


	//----- nvinfo : EIATTR_PARAM_CBANK
	.align		4
        /*03c0*/ 	.byte	0x04, 0x0a
        /*03c2*/ 	.short	(.L_43 - .L_42)
	.align		4
.L_42:
        /*03c4*/ 	.word	index@(.nv.constant0._ZN7cutlass13device_kernelINS_4gemm6kernel13GemmUniversalIN4cute5tupleIJiiiiEEENS1_10collective13CollectiveMmaINS1_34MainloopSm90TmaGmmaWarpSpecializedILi9ENS5_IJNS4_1CILi2EEENSA_ILi4EEENSA_ILi1EEEEEENS1_35KernelTmaWarpSpecializedCooperativeEEENS5_IJNSA_ILi256EEENSA_ILi128EEENSA_ILi32EEEEEENS_10bfloat16_tENS5_IJlSD_lEEESL_SM_NS4_8TiledMMAINS4_8MMA_AtomIJNS4_4SM904GMMA28MMA_64x128x16_F32BF16BF16_SSILNSQ_5MajorE0ELSS_0ELNSQ_7ScaleInE1ELST_1EEEEEENS4_6LayoutINS5_IJSB_SD_SD_EEENS5_IJSD_NSA_ILi0EEESY_EEEEENS5_IJNS4_10UnderscoreES11_S11_EEEEENS4_23SM90_TMA_LOAD_MULTICASTENS4_14ComposedLayoutINS4_7SwizzleILi2ELi4ELi3EEENS4_18smem_ptr_flag_bitsILi16EEENSW_INS5_IJNSA_ILi8EEESJ_EEENS5_IJSJ_SD_EEEEEEEvNS4_8identityES14_S1E_vS1F_EENS_8epilogue10collective6detail29Sm90TmaWarpSpecializedAdapterINS1I_15DefaultEpilogueISL_SM_SM_NS1H_6thread17LinearCombinationISL_Li1EffLNS1M_9ScaleType4KindE0ELNS_15FloatRoundStyleE2ESL_EENS1_15EpilogueDefaultEEEEEvvEEEEvNT_6ParamsE)
        /*03c8*/ 	.short	0x0210
        /*03ca*/ 	.short	0x0470


	//----- nvinfo : EIATTR_SW_WAR
	.align		4
.L_43:
        /*03cc*/ 	.byte	0x04, 0x36
        /*03ce*/ 	.short	(.L_45 - .L_44)
.L_44:
        /*03d0*/ 	.word	0x00000008
.L_45:


//--------------------- .nv.callgraph             --------------------------
	.section	.nv.callgraph,"",@"SHT_CUDA_CALLGRAPH"
	.align	4
	.sectionentsize	8
	.align		4
        /*0000*/ 	.word	0x00000000
	.align		4
        /*0004*/ 	.word	0xffffffff
	.align		4
        /*0008*/ 	.word	index@(_ZN7cutlass13device_kernelINS_4gemm6kernel13GemmUniversalIN4cute5tupleIJiiiiEEENS1_10collective13CollectiveMmaINS1_34MainloopSm90TmaGmmaWarpSpecializedILi9ENS5_IJNS4_1CILi2EEENSA_ILi4EEENSA_ILi1EEEEEENS1_35KernelTmaWarpSpecializedCooperativeEEENS5_IJNSA_ILi256EEENSA_ILi128EEENSA_ILi32EEEEEENS_10bfloat16_tENS5_IJlSD_lEEESL_SM_NS4_8TiledMMAINS4_8MMA_AtomIJNS4_4SM904GMMA28MMA_64x128x16_F32BF16BF16_SSILNSQ_5MajorE0ELSS_0ELNSQ_7ScaleInE1ELST_1EEEEEENS4_6LayoutINS5_IJSB_SD_SD_EEENS5_IJSD_NSA_ILi0EEESY_EEEEENS5_IJNS4_10UnderscoreES11_S11_EEEEENS4_23SM90_TMA_LOAD_MULTICASTENS4_14ComposedLayoutINS4_7SwizzleILi2ELi4ELi3EEENS4_18smem_ptr_flag_bitsILi16EEENSW_INS5_IJNSA_ILi8EEESJ_EEENS5_IJSJ_SD_EEEEEEEvNS4_8identityES14_S1E_vS1F_EENS_8epilogue10collective6detail29Sm90TmaWarpSpecializedAdapterINS1I_15DefaultEpilogueISL_SM_SM_NS1H_6thread17LinearCombinationISL_Li1EffLNS1M_9ScaleType4KindE0ELNS_15FloatRoundStyleE2ESL_EENS1_15EpilogueDefaultEEEEEvvEEEEvNT_6ParamsE)
	.align		4
        /*000c*/ 	.word	index@(__assertfail)
	.align		4
        /*0010*/ 	.word	0x00000000
	.align		4
        /*0014*/ 	.word	0xfffffffe
	.align		4
        /*0018*/ 	.word	0x00000000
	.align		4
        /*001c*/ 	.word	0xfffffffd
	.align		4
        /*0020*/ 	.word	0x00000000
	.align		4
        /*0024*/ 	.word	0xfffffffc


//--------------------- .nv.constant4             --------------------------
	.section	.nv.constant4,"a",@progbits
	.align	8
	.align		8
.nv.constant4:
        /*0000*/ 	.dword	__assertfail
	.align		8
        /*0008*/ 	.dword	__unnamed_1
	.align		8
        /*0010*/ 	.dword	_ZN40_INTERNAL_2127b00f_4_k_cu_90f2f7dd_247084cuda3std3__45__cpo5beginE
	.align		8
        /*0018*/ 	.dword	_ZN40_INTERNAL_2127b00f_4_k_cu_90f2f7dd_247084cuda3std3__45__cpo3endE
	.align		8
        /*0020*/ 	.dword	_ZN40_INTERNAL_2127b00f_4_k_cu_90f2f7dd_247084cuda3std3__45__cpo6cbeginE
	.align		8
        /*0028*/ 	.dword	_ZN40_INTERNAL_2127b00f_4_k_cu_90f2f7dd_247084cuda3std3__45__cpo4cendE
	.align		8
        /*0030*/ 	.dword	_ZN40_INTERNAL_2127b00f_4_k_cu_90f2f7dd_247084cuda3std3__442_GLOBAL__N__2127b00f_4_k_cu_90f2f7dd_247086ignoreE
	.align		8
        /*0038*/ 	.dword	_ZN40_INTERNAL_2127b00f_4_k_cu_90f2f7dd_247084cuda3std3__419piecewise_constructE
	.align		8
        /*0040*/ 	.dword	_ZN40_INTERNAL_2127b00f_4_k_cu_90f2f7dd_247084cuda3std3__48in_placeE
	.align		8
        /*0048*/ 	.dword	_ZN40_INTERNAL_2127b00f_4_k_cu_90f2f7dd_247084cuda3std6ranges3__45__cpo4swapE
	.align		8
        /*0050*/ 	.dword	_ZN40_INTERNAL_2127b00f_4_k_cu_90f2f7dd_247084cuda3std6ranges3__45__cpo9iter_moveE
	.align		8
        /*0058*/ 	.dword	_ZN40_INTERNAL_2127b00f_4_k_cu_90f2f7dd_247084cute7productE
	.align		8
        /*0060*/ 	.dword	_ZN40_INTERNAL_2127b00f_4_k_cu_90f2f7dd_247084cute1_E
	.align		8
        /*0068*/ 	.dword	$str$22
	.align		8
        /*0070*/ 	.dword	$str$23


//--------------------- .text._ZN7cutlass13device_kernelINS_4gemm6kernel13GemmUniversalIN4cute5tupleIJiiiiEEENS1_10collective13CollectiveMmaINS1_34MainloopSm90TmaGmmaWarpSpecializedILi9ENS5_IJNS4_1CILi2EEENSA_ILi4EEENSA_ILi1EEEEEENS1_35KernelTmaWarpSpecializedCooperativeEEENS5_IJNSA_ILi256EEENSA_ILi128EEENSA_ILi32EEEEEENS_10bfloat16_tENS5_IJlSD_lEEESL_SM_NS4_8TiledMMAINS4_8MMA_AtomIJNS4_4SM904GMMA28MMA_64x128x16_F32BF16BF16_SSILNSQ_5MajorE0ELSS_0ELNSQ_7ScaleInE1ELST_1EEEEEENS4_6LayoutINS5_IJSB_SD_SD_EEENS5_IJSD_NSA_ILi0EEESY_EEEEENS5_IJNS4_10UnderscoreES11_S11_EEEEENS4_23SM90_TMA_LOAD_MULTICASTENS4_14ComposedLayoutINS4_7SwizzleILi2ELi4ELi3EEENS4_18smem_ptr_flag_bitsILi16EEENSW_INS5_IJNSA_ILi8EEESJ_EEENS5_IJSJ_SD_EEEEEEEvNS4_8identityES14_S1E_vS1F_EENS_8epilogue10collective6detail29Sm90TmaWarpSpecializedAdapterINS1I_15DefaultEpilogueISL_SM_SM_NS1H_6thread17LinearCombinationISL_Li1EffLNS1M_9ScaleType4KindE0ELNS_15FloatRoundStyleE2ESL_EENS1_15EpilogueDefaultEEEEEvvEEEEvNT_6ParamsE --------------------------
	.section	.text._ZN7cutlass13device_kernelINS_4gemm6kernel13GemmUniversalIN4cute5tupleIJiiiiEEENS1_10collective13CollectiveMmaINS1_34MainloopSm90TmaGmmaWarpSpecializedILi9ENS5_IJNS4_1CILi2EEENSA_ILi4EEENSA_ILi1EEEEEENS1_35KernelTmaWarpSpecializedCooperativeEEENS5_IJNSA_ILi256EEENSA_ILi128EEENSA_ILi32EEEEEENS_10bfloat16_tENS5_IJlSD_lEEESL_SM_NS4_8TiledMMAINS4_8MMA_AtomIJNS4_4SM904GMMA28MMA_64x128x16_F32BF16BF16_SSILNSQ_5MajorE0ELSS_0ELNSQ_7ScaleInE1ELST_1EEEEEENS4_6LayoutINS5_IJSB_SD_SD_EEENS5_IJSD_NSA_ILi0EEESY_EEEEENS5_IJNS4_10UnderscoreES11_S11_EEEEENS4_23SM90_TMA_LOAD_MULTICASTENS4_14ComposedLayoutINS4_7SwizzleILi2ELi4ELi3EEENS4_18smem_ptr_flag_bitsILi16EEENSW_INS5_IJNSA_ILi8EEESJ_EEENS5_IJSJ_SD_EEEEEEEvNS4_8identityES14_S1E_vS1F_EENS_8epilogue10collective6detail29Sm90TmaWarpSpecializedAdapterINS1I_15DefaultEpilogueISL_SM_SM_NS1H_6thread17LinearCombinationISL_Li1EffLNS1M_9ScaleType4KindE0ELNS_15FloatRoundStyleE2ESL_EENS1_15EpilogueDefaultEEEEEvvEEEEvNT_6ParamsE,"ax",@progbits
	.align	128
.text._ZN7cutlass13device_kernelINS_4gemm6kernel13GemmUniversalIN4cute5tupleIJiiiiEEENS1_10collective13CollectiveMmaINS1_34MainloopSm90TmaGmmaWarpSpecializedILi9ENS5_IJNS4_1CILi2EEENSA_ILi4EEENSA_ILi1EEEEEENS1_35KernelTmaWarpSpecializedCooperativeEEENS5_IJNSA_ILi256EEENSA_ILi128EEENSA_ILi32EEEEEENS_10bfloat16_tENS5_IJlSD_lEEESL_SM_NS4_8TiledMMAINS4_8MMA_AtomIJNS4_4SM904GMMA28MMA_64x128x16_F32BF16BF16_SSILNSQ_5MajorE0ELSS_0ELNSQ_7ScaleInE1ELST_1EEEEEENS4_6LayoutINS5_IJSB_SD_SD_EEENS5_IJSD_NSA_ILi0EEESY_EEEEENS5_IJNS4_10UnderscoreES11_S11_EEEEENS4_23SM90_TMA_LOAD_MULTICASTENS4_14ComposedLayoutINS4_7SwizzleILi2ELi4ELi3EEENS4_18smem_ptr_flag_bitsILi16EEENSW_INS5_IJNSA_ILi8EEESJ_EEENS5_IJSJ_SD_EEEEEEEvNS4_8identityES14_S1E_vS1F_EENS_8epilogue10collective6detail29Sm90TmaWarpSpecializedAdapterINS1I_15DefaultEpilogueISL_SM_SM_NS1H_6thread17LinearCombinationISL_Li1EffLNS1M_9ScaleType4KindE0ELNS_15FloatRoundStyleE2ESL_EENS1_15EpilogueDefaultEEEEEvvEEEEvNT_6ParamsE:
        .type           _ZN7cutlass13device_kernelINS_4gemm6kernel13GemmUniversalIN4cute5tupleIJiiiiEEENS1_10collective13CollectiveMmaINS1_34MainloopSm90TmaGmmaWarpSpecializedILi9ENS5_IJNS4_1CILi2EEENSA_ILi4EEENSA_ILi1EEEEEENS1_35KernelTmaWarpSpecializedCooperativeEEENS5_IJNSA_ILi256EEENSA_ILi128EEENSA_ILi32EEEEEENS_10bfloat16_tENS5_IJlSD_lEEESL_SM_NS4_8TiledMMAINS4_8MMA_AtomIJNS4_4SM904GMMA28MMA_64x128x16_F32BF16BF16_SSILNSQ_5MajorE0ELSS_0ELNSQ_7ScaleInE1ELST_1EEEEEENS4_6LayoutINS5_IJSB_SD_SD_EEENS5_IJSD_NSA_ILi0EEESY_EEEEENS5_IJNS4_10UnderscoreES11_S11_EEEEENS4_23SM90_TMA_LOAD_MULTICASTENS4_14ComposedLayoutINS4_7SwizzleILi2ELi4ELi3EEENS4_18smem_ptr_flag_bitsILi16EEENSW_INS5_IJNSA_ILi8EEESJ_EEENS5_IJSJ_SD_EEEEEEEvNS4_8identityES14_S1E_vS1F_EENS_8epilogue10collective6detail29Sm90TmaWarpSpecializedAdapterINS1I_15DefaultEpilogueISL_SM_SM_NS1H_6thread17LinearCombinationISL_Li1EffLNS1M_9ScaleType4KindE0ELNS_15FloatRoundStyleE2ESL_EENS1_15EpilogueDefaultEEEEEvvEEEEvNT_6ParamsE,@function
        .size           _ZN7cutlass13device_kernelINS_4gemm6kernel13GemmUniversalIN4cute5tupleIJiiiiEEENS1_10collective13CollectiveMmaINS1_34MainloopSm90TmaGmmaWarpSpecializedILi9ENS5_IJNS4_1CILi2EEENSA_ILi4EEENSA_ILi1EEEEEENS1_35KernelTmaWarpSpecializedCooperativeEEENS5_IJNSA_ILi256EEENSA_ILi128EEENSA_ILi32EEEEEENS_10bfloat16_tENS5_IJlSD_lEEESL_SM_NS4_8TiledMMAINS4_8MMA_AtomIJNS4_4SM904GMMA28MMA_64x128x16_F32BF16BF16_SSILNSQ_5MajorE0ELSS_0ELNSQ_7ScaleInE1ELST_1EEEEEENS4_6LayoutINS5_IJSB_SD_SD_EEENS5_IJSD_NSA_ILi0EEESY_EEEEENS5_IJNS4_10UnderscoreES11_S11_EEEEENS4_23SM90_TMA_LOAD_MULTICASTENS4_14ComposedLayoutINS4_7SwizzleILi2ELi4ELi3EEENS4_18smem_ptr_flag_bitsILi16EEENSW_INS5_IJNSA_ILi8EEESJ_EEENS5_IJSJ_SD_EEEEEEEvNS4_8identityES14_S1E_vS1F_EENS_8epilogue10collective6detail29Sm90TmaWarpSpecializedAdapterINS1I_15DefaultEpilogueISL_SM_SM_NS1H_6thread17LinearCombinationISL_Li1EffLNS1M_9ScaleType4KindE0ELNS_15FloatRoundStyleE2ESL_EENS1_15EpilogueDefaultEEEEEvvEEEEvNT_6ParamsE,(.L_x_336 - _ZN7cutlass13device_kernelINS_4gemm6kernel13GemmUniversalIN4cute5tupleIJiiiiEEENS1_10collective13CollectiveMmaINS1_34MainloopSm90TmaGmmaWarpSpecializedILi9ENS5_IJNS4_1CILi2EEENSA_ILi4EEENSA_ILi1EEEEEENS1_35KernelTmaWarpSpecializedCooperativeEEENS5_IJNSA_ILi256EEENSA_ILi128EEENSA_ILi32EEEEEENS_10bfloat16_tENS5_IJlSD_lEEESL_SM_NS4_8TiledMMAINS4_8MMA_AtomIJNS4_4SM904GMMA28MMA_64x128x16_F32BF16BF16_SSILNSQ_5MajorE0ELSS_0ELNSQ_7ScaleInE1ELST_1EEEEEENS4_6LayoutINS5_IJSB_SD_SD_EEENS5_IJSD_NSA_ILi0EEESY_EEEEENS5_IJNS4_10UnderscoreES11_S11_EEEEENS4_23SM90_TMA_LOAD_MULTICASTENS4_14ComposedLayoutINS4_7SwizzleILi2ELi4ELi3EEENS4_18smem_ptr_flag_bitsILi16EEENSW_INS5_IJNSA_ILi8EEESJ_EEENS5_IJSJ_SD_EEEEEEEvNS4_8identityES14_S1E_vS1F_EENS_8epilogue10collective6detail29Sm90TmaWarpSpecializedAdapterINS1I_15DefaultEpilogueISL_SM_SM_NS1H_6thread17LinearCombinationISL_Li1EffLNS1M_9ScaleType4KindE0ELNS_15FloatRoundStyleE2ESL_EENS1_15EpilogueDefaultEEEEEvvEEEEvNT_6ParamsE)
        .other          _ZN7cutlass13device_kernelINS_4gemm6kernel13GemmUniversalIN4cute5tupleIJiiiiEEENS1_10collective13CollectiveMmaINS1_34MainloopSm90TmaGmmaWarpSpecializedILi9ENS5_IJNS4_1CILi2EEENSA_ILi4EEENSA_ILi1EEEEEENS1_35KernelTmaWarpSpecializedCooperativeEEENS5_IJNSA_ILi256EEENSA_ILi128EEENSA_ILi32EEEEEENS_10bfloat16_tENS5_IJlSD_lEEESL_SM_NS4_8TiledMMAINS4_8MMA_AtomIJNS4_4SM904GMMA28MMA_64x128x16_F32BF16BF16_SSILNSQ_5MajorE0ELSS_0ELNSQ_7ScaleInE1ELST_1EEEEEENS4_6LayoutINS5_IJSB_SD_SD_EEENS5_IJSD_NSA_ILi0EEESY_EEEEENS5_IJNS4_10UnderscoreES11_S11_EEEEENS4_23SM90_TMA_LOAD_MULTICASTENS4_14ComposedLayoutINS4_7SwizzleILi2ELi4ELi3EEENS4_18smem_ptr_flag_bitsILi16EEENSW_INS5_IJNSA_ILi8EEESJ_EEENS5_IJSJ_SD_EEEEEEEvNS4_8identityES14_S1E_vS1F_EENS_8epilogue10collective6detail29Sm90TmaWarpSpecializedAdapterINS1I_15DefaultEpilogueISL_SM_SM_NS1H_6thread17LinearCombinationISL_Li1EffLNS1M_9ScaleType4KindE0ELNS_15FloatRoundStyleE2ESL_EENS1_15EpilogueDefaultEEEEEvvEEEEvNT_6ParamsE,@"STO_CUDA_ENTRY STV_DEFAULT"
_ZN7cutlass13device_kernelINS_4gemm6kernel13GemmUniversalIN4cute5tupleIJiiiiEEENS1_10collective13CollectiveMmaINS1_34MainloopSm90TmaGmmaWarpSpecializedILi9ENS5_IJNS4_1CILi2EEENSA_ILi4EEENSA_ILi1EEEEEENS1_35KernelTmaWarpSpecializedCooperativeEEENS5_IJNSA_ILi256EEENSA_ILi128EEENSA_ILi32EEEEEENS_10bfloat16_tENS5_IJlSD_lEEESL_SM_NS4_8TiledMMAINS4_8MMA_AtomIJNS4_4SM904GMMA28MMA_64x128x16_F32BF16BF16_SSILNSQ_5MajorE0ELSS_0ELNSQ_7ScaleInE1ELST_1EEEEEENS4_6LayoutINS5_IJSB_SD_SD_EEENS5_IJSD_NSA_ILi0EEESY_EEEEENS5_IJNS4_10UnderscoreES11_S11_EEEEENS4_23SM90_TMA_LOAD_MULTICASTENS4_14ComposedLayoutINS4_7SwizzleILi2ELi4ELi3EEENS4_18smem_ptr_flag_bitsILi16EEENSW_INS5_IJNSA_ILi8EEESJ_EEENS5_IJSJ_SD_EEEEEEEvNS4_8identityES14_S1E_vS1F_EENS_8epilogue10collective6detail29Sm90TmaWarpSpecializedAdapterINS1I_15DefaultEpilogueISL_SM_SM_NS1H_6thread17LinearCombinationISL_Li1EffLNS1M_9ScaleType4KindE0ELNS_15FloatRoundStyleE2ESL_EENS1_15EpilogueDefaultEEEEEvvEEEEvNT_6ParamsE:
[----:B------:R-:W0:Y:S01]  /*0000*/  LDC R1, c[0x0][0x28] ;  /* 0x00000a00ff017b82 */ /* 0x000e220000000800 */
[----:B------:R-:W1:Y:S01]  /*0010*/  S2R R18, SR_TID.X ;  /* 0x0000000000127919 */ /* 0x000e620000002100 */
[----:B------:R-:W-:Y:S01]  /*0020*/  ELECT P0, URZ, PT ;  /* 0x00000000003f782f */ /* 0x000fe20003800000 */
[----:B------:R-:W-:Y:S01]  /*0030*/  BSSY B0, `(.L_x_0) ;  /* 0x000000f000007945 */ /* 0x000fe20003800000 */
[--C-:B-1----:R-:W-:Y:S02]  /*0040*/  SHF.R.U32.HI R0, RZ, 0x5, R18.reuse ;  /* 0x00000005ff007819 */ /* 0x102fe40000011612 */
[----:B------:R-:W-:-:S03]  /*0050*/  SHF.R.U32.HI R3, RZ, 0x7, R18 ;  /* 0x00000007ff037819 */ /* 0x000fc60000011612 */
[----:B------:R-:W1:Y:S04]  /*0060*/  SHFL.IDX PT, R2, R0, RZ, 0x1f ;  /* 0x00001fff00027589 */ /* 0x000e6800000e0000 */
[----:B------:R2:W3:Y:S01]  /*0070*/  SHFL.IDX PT, R5, R3, RZ, 0x1f ;  /* 0x00001fff03057589 */ /* 0x0004e200000e0000 */
[----:B-1----:R-:W-:-:S13]  /*0080*/  ISETP.NE.OR P0, PT, R2, RZ, !P0 ;  /* 0x000000ff0200720c */ /* 0x002fda0004705670 */
[----:B0-23--:R-:W-:Y:S05]  /*0090*/  @P0 BRA `(.L_x_1) ;  /* 0x0000000000200947 */ /* 0x00dfea0003800000 */
[----:B------:R-:W-:Y:S02]  /*00a0*/  ULDC.64 UR4, c[0x0][0x198] ;  /* 0x0000660000047ab9 */ /* 0x000fe40000000a00 */
[----:B------:R-:W-:Y:S02]  /*00b0*/  UIADD3 UR6, UP0, UR4, 0xf0, URZ ;  /* 0x000000f004067890 */ /* 0x000fe4000ff1e03f */
[----:B------:R-:W-:Y:S02]  /*00c0*/  UIADD3 UR4, UP1, UR4, 0x1f0, URZ ;  /* 0x000001f004047890 */ /* 0x000fe4000ff3e03f */
[----:B------:R-:W-:Y:S02]  /*00d0*/  UIADD3.X UR7, URZ, UR5, URZ, UP0, !UPT ;  /* 0x000000053f077290 */ /* 0x000fe400087fe43f */
[----:B------:R-:W-:-:S07]  /*00e0*/  UIADD3.X UR5, URZ, UR5, URZ, UP1, !UPT ;  /* 0x000000053f057290 */ /* 0x000fce0008ffe43f */
[----:B------:R0:W-:Y:S02]  /*00f0*/  UTMACCTL.PF [UR6] ;  /* 0x00000000060079b9 */ /* 0x0001e40008040000 */
[----:B------:R0:W-:Y:S02]  /*0100*/  UTMACCTL.PF [UR4] ;  /* 0x00000000040079b9 */ /* 0x0001e40008040000 */
[----:B0-----:R-:W-:Y:S01]  /*0110*/  NOP ;  /* 0x0000000000007918 */ /* 0x001fe20000000000 */
.L_x_1:
[----:B------:R-:W-:Y:S05]  /*0120*/  BSYNC B0 ;  /* 0x0000000000007941 */ /* 0x000fea0003800000 */
.L_x_0:
[----:B------:R-:W0:Y:S02]  /*0130*/  SHFL.IDX PT, R3, R0, RZ, 0x1f ;  /* 0x00001fff00037589 */ /* 0x000e2400000e0000 */
[----:B0-----:R-:W-:-:S13]  /*0140*/  ISETP.NE.AND P0, PT, R3, RZ, PT ;  /* 0x000000ff0300720c */ /* 0x001fda0003f05270 */
[----:B------:R-:W-:Y:S05]  /*0150*/  @P0 BRA `(.L_x_2) ;  /* 0x00000000008c0947 */ /* 0x000fea0003800000 */
[----:B------:R-:W-:Y:S01]  /*0160*/  ELECT P0, URZ, PT ;  /* 0x00000000003f782f */ /* 0x000fe20003800000 */
[----:B------:R-:W-:-:S12]  /*0170*/  BSSY B0, `(.L_x_2) ;  /* 0x0000021000007945 */ /* 0x000fd80003800000 */
[----:B------:R-:W-:Y:S05]  /*0180*/  @!P0 BRA `(.L_x_3) ;  /* 0x00000000007c8947 */ /* 0x000fea0003800000 */
[----:B------:R-:W0:Y:S01]  /*0190*/  S2UR UR8, SR_CgaCtaId ;  /* 0x00000000000879c3 */ /* 0x000e220000008800 */
[----:B------:R-:W-:Y:S01]  /*01a0*/  UMOV UR4, 0x400 ;  /* 0x0000040000047882 */ /* 0x000fe20000000000 */
[----:B------:R-:W-:Y:S01]  /*01b0*/  UMOV UR5, 0x1 ;  /* 0x0000000100057882 */ /* 0x000fe20000000000 */
[----:B------:R-:W-:Y:S02]  /*01c0*/  UMOV UR6, 0xa ;  /* 0x0000000a00067882 */ /* 0x000fe40000000000 */
[----:B------:R-:W-:-:S04]  /*01d0*/  UIADD3 UR6, -UR6, 0x100000, URZ ;  /* 0x0010000006067890 */ /* 0x000fc8000fffe13f */
[----:B------:R-:W-:Y:S02]  /*01e0*/  USHF.L.U32 UR7, UR6, 0xb, URZ ;  /* 0x0000000b06077899 */ /* 0x000fe4000800063f */
[----:B------:R-:W-:Y:S02]  /*01f0*/  USHF.L.U32 UR6, UR6, 0x1, URZ ;  /* 0x0000000106067899 */ /* 0x000fe4000800063f */
[----:B0-----:R-:W-:Y:S02]  /*0200*/  ULEA UR8, UR8, UR4, 0x18 ;  /* 0x0000000408087291 */ /* 0x001fe4000f8ec03f */
[----:B------:R-:W-:-:S04]  /*0210*/  UIADD3 UR4, -UR5, 0x100000, URZ ;  /* 0x0010000005047890 */ /* 0x000fc8000fffe13f */
[----:B------:R-:W-:Y:S02]  /*0220*/  USHF.L.U32 UR5, UR4, 0xb, URZ ;  /* 0x0000000b04057899 */ /* 0x000fe4000800063f */
[----:B------:R-:W-:Y:S01]  /*0230*/  USHF.L.U32 UR4, UR4, 0x1, URZ ;  /* 0x0000000104047899 */ /* 0x000fe2000800063f */
[----:B------:R-:W0:Y:S11]  /*0240*/  FENCE.VIEW.ASYNC.S ;  /* 0x00000000000073c6 */ /* 0x000e360000000000 */
[----:B0-----:R0:W1:Y:S01]  /*0250*/  SYNCS.EXCH.64 URZ, [UR8], UR4 ;  /* 0x00000004083f75b2 */ /* 0x0010620008000100 */
[----:B------:R0:W2:Y:S01]  /*0260*/  SYNCS.EXCH.64 URZ, [UR8+0x48], UR6 ;  /* 0x00004806083f75b2 */ /* 0x0000a20008000100 */
[----:B------:R0:W3:Y:S01]  /*0270*/  SYNCS.EXCH.64 URZ, [UR8+0x8], UR4 ;  /* 0x00000804083f75b2 */ /* 0x0000e20008000100 */
[----:B------:R0:W4:Y:S01]  /*0280*/  SYNCS.EXCH.64 URZ, [UR8+0x50], UR6 ;  /* 0x00005006083f75b2 */ /* 0x0001220008000100 */
[----:B------:R0:W0:Y:S01]  /*0290*/  SYNCS.EXCH.64 URZ, [UR8+0x10], UR4 ;  /* 0x00001004083f75b2 */ /* 0x0000220008000100 */
        /* <DEDUP_REMOVED lines=13> */
[----:B------:R-:W-:Y:S01]  /*0370*/  NOP ;  /* 0x0000000000007918 */ /* 0x000fe20000000000 */
.L_x_3:
[----:B0-----:R-:W-:Y:S05]  /*0380*/  BSYNC B0 ;  /* 0x0000000000007941 */ /* 0x001fea0003800000 */
.L_x_2:
[----:B------:R-:W-:Y:S01]  /*0390*/  SHF.R.S32.HI R7, RZ, 0x1f, R18 ;  /* 0x0000001fff077819 */ /* 0x000fe20000011412 */
[----:B------:R-:W0:Y:S01]  /*03a0*/  SHFL.IDX PT, R0, R0, RZ, 0x1f ;  /* 0x00001fff00007589 */ /* 0x000e2200000e0000 */
[----:B------:R-:W5:Y:S01]  /*03b0*/  S2UR UR8, SR_CTAID.X ;  /* 0x00000000000879c3 */ /* 0x000f620000002500 */
[----:B------:R-:W-:Y:S02]  /*03c0*/  ELECT P0, URZ, PT ;  /* 0x00000000003f782f */ /* 0x000fe40003800000 */
[----:B------:R-:W-:Y:S01]  /*03d0*/  LEA.HI R7, R7, R18, RZ, 0x7 ;  /* 0x0000001207077211 */ /* 0x000fe200078f38ff */
[----:B------:R-:W1:Y:S01]  /*03e0*/  S2R R4, SR_CTAID.Y ;  /* 0x0000000000047919 */ /* 0x000e620000002600 */
[----:B------:R-:W-:Y:S01]  /*03f0*/  SHF.R.S32.HI R8, RZ, 0x1f, R3 ;  /* 0x0000001fff087819 */ /* 0x000fe20000011403 */
[----:B------:R-:W-:Y:S01]  /*0400*/  ULDC UR4, c[0x0][0x150] ;  /* 0x0000540000047ab9 */ /* 0x000fe20000000800 */
[----:B------:R-:W-:Y:S01]  /*0410*/  LOP3.LUT R7, R7, 0xffffff80, RZ, 0xc0, !PT ;  /* 0xffffff8007077812 */ /* 0x000fe200078ec0ff */
[----:B------:R-:W-:Y:S01]  /*0420*/  NOP ;  /* 0x0000000000007918 */ /* 0x000fe20000000000 */
[----:B------:R-:W-:Y:S01]  /*0430*/  LEA.HI R8, R8, R3, RZ, 0x2 ;  /* 0x0000000308087211 */ /* 0x000fe200078f10ff */
[----:B------:R-:W2:Y:S01]  /*0440*/  LDC R10, c[0x0][0x144] ;  /* 0x00005100ff0a7b82 */ /* 0x000ea20000000800 */
[----:B------:R-:W-:Y:S01]  /*0450*/  NOP ;  /* 0x0000000000007918 */ /* 0x000fe20000000000 */
[----:B------:R-:W-:Y:S01]  /*0460*/  IMAD.IADD R6, R18, 0x1, -R7 ;  /* 0x0000000112067824 */ /* 0x000fe200078e0a07 */
[----:B------:R-:W-:Y:S01]  /*0470*/  LOP3.LUT R8, R8, 0x3ffffffc, RZ, 0xc0, !PT ;  /* 0x3ffffffc08087812 */ /* 0x000fe200078ec0ff */
[----:B------:R-:W-:Y:S01]  /*0480*/  IMAD.MOV.U32 R22, RZ, RZ, 0x1 ;  /* 0x00000001ff167424 */ /* 0x000fe200078e00ff */
[----:B------:R-:W-:-:S02]  /*0490*/  ISETP.NE.AND P3, PT, R5, RZ, PT ;  /* 0x000000ff0500720c */ /* 0x000fc40003f65270 */
[----:B------:R-:W-:Y:S01]  /*04a0*/  SHF.R.S32.HI R7, RZ, 0x1f, R6 ;  /* 0x0000001fff077819 */ /* 0x000fe20000011406 */
[----:B------:R-:W-:Y:S01]  /*04b0*/  IMAD.IADD R8, R3, 0x1, -R8 ;  /* 0x0000000103087824 */ /* 0x000fe200078e0a08 */
[----:B------:R-:W3:Y:S02]  /*04c0*/  LDC R13, c[0x0][0x140] ;  /* 0x00005000ff0d7b82 */ /* 0x000ee40000000800 */
[----:B------:R-:W-:Y:S02]  /*04d0*/  LEA.HI R7, R7, R6, RZ, 0x3 ;  /* 0x0000000607077211 */ /* 0x000fe400078f18ff */
[----:B0-----:R-:W-:Y:S02]  /*04e0*/  ISETP.NE.OR P0, PT, R0, RZ, !P0 ;  /* 0x000000ff0000720c */ /* 0x001fe40004705670 */
[--C-:B------:R-:W-:Y:S02]  /*04f0*/  SHF.R.S32.HI R0, RZ, 0x3, R7.reuse ;  /* 0x00000003ff007819 */ /* 0x100fe40000011407 */
[----:B------:R-:W-:-:S02]  /*0500*/  SHF.R.S32.HI R7, RZ, 0x1f, R7 ;  /* 0x0000001fff077819 */ /* 0x000fc40000011407 */
[----:B-----5:R-:W-:Y:S02]  /*0510*/  I2FP.F32.U32 R9, UR8 ;  /* 0x0000000800097c45 */ /* 0x020fe40008201000 */
[----:B------:R-:W-:-:S03]  /*0520*/  LEA.HI R7, R7, R0, RZ, 0x2 ;  /* 0x0000000007077211 */ /* 0x000fc600078f10ff */
[----:B------:R-:W-:Y:S01]  /*0530*/  FMUL R9, R9, UR4 ;  /* 0x0000000409097c20 */ /* 0x000fe20008400000 */
[----:B------:R-:W-:Y:S01]  /*0540*/  LOP3.LUT R7, R7, 0xfffffffc, RZ, 0xc0, !PT ;  /* 0xfffffffc07077812 */ /* 0x000fe200078ec0ff */
[----:B------:R-:W-:Y:S01]  /*0550*/  VOTEU.ALL UP0, P0 ;  /* 0x00000000003f7886 */ /* 0x000fe20000000000 */
[----:B-1----:R-:W-:Y:S01]  /*0560*/  I2FP.F32.U32 R3, R4 ;  /* 0x0000000400037245 */ /* 0x002fe20000201000 */
[----:B------:R-:W-:Y:S01]  /*0570*/  ULDC UR4, c[0x0][0x154] ;  /* 0x0000550000047ab9 */ /* 0x000fe20000000800 */
[----:B------:R-:W-:Y:S01]  /*0580*/  VOTEU.ALL UP1, P0 ;  /* 0x00000000003f7886 */ /* 0x000fe20000020000 */
[----:B------:R-:W0:Y:S01]  /*0590*/  F2I.U32.TRUNC.NTZ R9, R9 ;  /* 0x0000000900097305 */ /* 0x000e22000020f000 */
[----:B------:R-:W-:Y:S01]  /*05a0*/  IMAD.IADD R7, R0, 0x1, -R7 ;  /* 0x0000000100077824 */ /* 0x000fe200078e0a07 */
[----:B------:R-:W1:Y:S01]  /*05b0*/  @!UP0 S2UR UR7, SR_CgaCtaId ;  /* 0x00000000000789c3 */ /* 0x000e620000008800 */
[----:B------:R-:W-:Y:S01]  /*05c0*/  FMUL R12, R3, UR4 ;  /* 0x00000004030c7c20 */ /* 0x000fe20008400000 */
[----:B------:R-:W-:Y:S01]  /*05d0*/  UMOV UR4, 0x20 ;  /* 0x0000002000047882 */ /* 0x000fe20000000000 */
[----:B------:R-:W-:Y:S01]  /*05e0*/  IMAD R8, R8, 0x4, R7 ;  /* 0x0000000408087824 */ /* 0x000fe200078e0207 */
[----:B------:R-:W-:Y:S01]  /*05f0*/  @!UP0 UMOV UR6, 0x400 ;  /* 0x0000040000068882 */ /* 0x000fe20000000000 */
[----:B------:R-:W-:-:S04]  /*0600*/  @!UP0 UIADD3 UR4, -UR4, 0x100000, URZ ;  /* 0x0010000004048890 */ /* 0x000fc8000fffe13f */
[----:B------:R-:W-:Y:S02]  /*0610*/  @!UP0 USHF.L.U32 UR5, UR4, 0xb, URZ ;  /* 0x0000000b04058899 */ /* 0x000fe4000800063f */
[----:B------:R-:W-:Y:S01]  /*0620*/  @!UP0 USHF.L.U32 UR4, UR4, 0x1, URZ ;  /* 0x0000000104048899 */ /* 0x000fe2000800063f */
[----:B---3--:R-:W-:Y:S01]  /*0630*/  ISETP.EQ.U32.AND P2, PT, R13, 0x1, PT ;  /* 0x000000010d00780c */ /* 0x008fe20003f42070 */
[----:B------:R-:W3:Y:S01]  /*0640*/  F2I.U32.TRUNC.NTZ R12, R12 ;  /* 0x0000000c000c7305 */ /* 0x000ee2000020f000 */
[----:B------:R-:W-:Y:S01]  /*0650*/  LEA.HI R0, R8, R8, RZ, 0x1 ;  /* 0x0000000808007211 */ /* 0x000fe200078f08ff */
[----:B------:R-:W5:Y:S03]  /*0660*/  LDC R7, c[0x0][0x148] ;  /* 0x00005200ff077b82 */ /* 0x000f660000000800 */
[----:B------:R-:W-:Y:S01]  /*0670*/  LOP3.LUT R11, R0, 0xfffffffe, RZ, 0xc0, !PT ;  /* 0xfffffffe000b7812 */ /* 0x000fe200078ec0ff */
[----:B0-----:R-:W-:Y:S01]  /*0680*/  IMAD.MOV R15, RZ, RZ, -R9 ;  /* 0x000000ffff0f7224 */ /* 0x001fe200078e0a09 */
[----:B------:R-:W-:-:S03]  /*0690*/  SHF.R.S32.HI R9, RZ, 0x1f, R2 ;  /* 0x0000001fff097819 */ /* 0x000fc60000011402 */
[----:B--2---:R-:W-:Y:S01]  /*06a0*/  IMAD R3, R10, R15, UR8 ;  /* 0x000000080a037e24 */ /* 0x004fe2000f8e020f */
[----:B------:R-:W-:Y:S01]  /*06b0*/  LEA.HI R9, R9, R2, RZ, 0x2 ;  /* 0x0000000209097211 */ /* 0x000fe200078f10ff */
[C---:B------:R-:W-:Y:S02]  /*06c0*/  IMAD.IADD R0, R8.reuse, 0x1, -R11 ;  /* 0x0000000108007824 */ /* 0x040fe400078e0a0b */
[----:B------:R-:W-:Y:S01]  /*06d0*/  IMAD.SHL.U32 R11, R8, 0x4, RZ ;  /* 0x00000004080b7824 */ /* 0x000fe200078e00ff */
[----:B------:R-:W-:Y:S01]  /*06e0*/  LOP3.LUT R9, R9, 0xfffffffc, RZ, 0xc0, !PT ;  /* 0xfffffffc09097812 */ /* 0x000fe200078ec0ff */
[----:B---3--:R-:W-:Y:S01]  /*06f0*/  IMAD.MOV R21, RZ, RZ, -R12 ;  /* 0x000000ffff157224 */ /* 0x008fe200078e0a0c */
[----:B------:R-:W-:Y:S01]  /*0700*/  ISETP.NE.AND P4, PT, R0, R3, PT ;  /* 0x000000030000720c */ /* 0x000fe20003f85270 */
[----:B-1----:R-:W-:Y:S01]  /*0710*/  @!UP0 ULEA UR6, UR7, UR6, 0x18 ;  /* 0x0000000607068291 */ /* 0x002fe2000f8ec03f */
[----:B------:R-:W-:Y:S01]  /*0720*/  LOP3.LUT R152, R8, 0xc, R11, 0x78, !PT ;  /* 0x0000000c08987812 */ /* 0x000fe200078e780b */
[----:B------:R-:W-:Y:S01]  /*0730*/  IMAD.IADD R0, R2, 0x1, -R9 ;  /* 0x0000000102007824 */ /* 0x000fe200078e0a09 */
[----:B------:R-:W-:Y:S01]  /*0740*/  VOTEU.ALL UP0, P0 ;  /* 0x00000000003f7886 */ /* 0x000fe20000000000 */
[----:B------:R-:W-:Y:S01]  /*0750*/  LOP3.LUT P0, RZ, R6, 0x7, RZ, 0xc0, !PT ;  /* 0x0000000706ff7812 */ /* 0x000fe2000780c0ff */
[----:B------:R-:W-:-:S02]  /*0760*/  VIADD R6, R5, 0xffffffff ;  /* 0xffffffff05067836 */ /* 0x000fc40000000000 */
[----:B------:R-:W-:Y:S01]  /*0770*/  ISETP.NE.AND P1, PT, R0, 0x3, PT ;  /* 0x000000030000780c */ /* 0x000fe20003f25270 */
[----:B-----5:R-:W-:Y:S01]  /*0780*/  IMAD R9, R7, R21, R4 ;  /* 0x0000001507097224 */ /* 0x020fe200078e0204 */
[----:B------:R-:W-:Y:S02]  /*0790*/  ISETP.LT.U32.AND P0, PT, R152, 0x8, !P0 ;  /* 0x000000089800780c */ /* 0x000fe40004701070 */
[----:B------:R-:W-:Y:S01]  /*07a0*/  ISETP.EQ.OR P1, PT, R0, RZ, !P1 ;  /* 0x000000ff0000720c */ /* 0x000fe20004f22670 */
[----:B------:R-:W0:Y:S02]  /*07b0*/  FENCE.VIEW.ASYNC.S ;  /* 0x00000000000073c6 */ /* 0x000e240000000000 */
[----:B0-----:R0:W1:Y:S01]  /*07c0*/  @!UP0 SYNCS.EXCH.64 URZ, [UR6+0xa0], UR4 ;  /* 0x0000a004063f85b2 */ /* 0x0010620008000100 */
[----:B------:R-:W-:Y:S02]  /*07d0*/  @P4 LEA.HI R2, R152, R152, RZ, 0x1 ;  /* 0x0000009898024211 */ /* 0x000fe400078f08ff */
[----:B------:R-:W-:-:S02]  /*07e0*/  ISETP.EQ.AND P1, PT, R5, RZ, P1 ;  /* 0x000000ff0500720c */ /* 0x000fc40000f22270 */
[----:B------:R-:W-:Y:S02]  /*07f0*/  @P4 SHF.R.S32.HI R2, RZ, 0x1, R2 ;  /* 0x00000001ff024819 */ /* 0x000fe40000011402 */
[----:B------:R-:W-:Y:S02]  /*0800*/  ISETP.GE.U32.AND P6, PT, R6, 0x2, PT ;  /* 0x000000020600780c */ /* 0x000fe40003fc6070 */
[----:B------:R-:W-:Y:S02]  /*0810*/  @P4 ISETP.NE.AND P5, PT, R2, R9, PT ;  /* 0x000000090200420c */ /* 0x000fe40003fa5270 */
[----:B------:R-:W-:Y:S02]  /*0820*/  SEL R9, RZ, 0x1, !P0 ;  /* 0x00000001ff097807 */ /* 0x000fe40004000000 */
[----:B------:R-:W-:Y:S02]  /*0830*/  @P4 SEL R22, RZ, 0x1, P5 ;  /* 0x00000001ff164807 */ /* 0x000fe40002800000 */
[----:B------:R-:W-:Y:S01]  /*0840*/  SEL R19, RZ, 0x1, !P1 ;  /* 0x00000001ff137807 */ /* 0x000fe20004800000 */
[----:B------:R0:W2:Y:S01]  /*0850*/  @!UP1 SYNCS.EXCH.64 URZ, [UR6+0xa8], UR4 ;  /* 0x0000a804063f95b2 */ /* 0x0000a20008000100 */
[----:B------:R-:W-:Y:S01]  /*0860*/  LOP3.LUT R22, R22, R9, RZ, 0xc0, !PT ;  /* 0x0000000916167212 */ /* 0x000fe200078ec0ff */
[----:B------:R-:W-:Y:S01]  /*0870*/  NOP ;  /* 0x0000000000007918 */ /* 0x000fe20000000000 */
[----:B------:R-:W-:Y:S01]  /*0880*/  SEL R19, R19, 0x2, P6 ;  /* 0x0000000213137807 */ /* 0x000fe20003000000 */
[----:B------:R-:W-:Y:S06]  /*0890*/  @!P2 BRA `(.L_x_4) ;  /* 0x000000000008a947 */ /* 0x000fec0003800000 */
[----:B-12-4-:R-:W-:Y:S01]  /*08a0*/  UCGABAR_ARV ;  /* 0x00000000000079c7 */ /* 0x016fe20008000000 */
[----:B------:R-:W-:Y:S05]  /*08b0*/  BRA `(.L_x_5) ;  /* 0x0000000000047947 */ /* 0x000fea0003800000 */
.L_x_4:
[----:B-12-4-:R-:W-:Y:S01]  /*08c0*/  NOP ;  /* 0x0000000000007918 */ /* 0x016fe20000000000 */
.L_x_5:
[----:B------:R-:W1:Y:S01]  /*08d0*/  LDC R2, c[0x0][0x65c] ;  /* 0x00019700ff027b82 */ /* 0x000e620000000800 */
[----:B------:R-:W-:Y:S01]  /*08e0*/  MOV R9, RZ ;  /* 0x000000ff00097202 */ /* 0x000fe20000000f00 */
[----:B------:R-:W-:Y:S01]  /*08f0*/  IMAD.U32 R8, RZ, RZ, UR8 ;  /* 0x00000008ff087e24 */ /* 0x000fe2000f8e00ff */
[----:B-1----:R-:W-:-:S04]  /*0900*/  ISETP.NE.AND P1, PT, R2, 0x1, PT ;  /* 0x000000010200780c */ /* 0x002fc80003f25270 */
[----:B------:R-:W-:-:S09]  /*0910*/  P2R R5, PR, RZ, 0x2 ;  /* 0x00000002ff057803 */ /* 0x000fd20000000000 */
[----:B------:R-:W1:Y:S01]  /*0920*/  @P1 LDC R17, c[0x0][0x10] ;  /* 0x00000400ff111b82 */ /* 0x000e620000000800 */
[----:B------:R-:W-:Y:S02]  /*0930*/  @P1 IMAD.MOV.U32 R5, RZ, RZ, RZ ;  /* 0x000000ffff051224 */ /* 0x000fe400078e00ff */
[----:B------:R-:W-:-:S05]  /*0940*/  @P1 IMAD.MOV.U32 R13, RZ, RZ, RZ ;  /* 0x000000ffff0d1224 */ /* 0x000fca00078e00ff */
[----:B------:R-:W2:Y:S01]  /*0950*/  @!P1 LDC R11, c[0x0][0xc] ;  /* 0x00000300ff0b9b82 */ /* 0x000ea20000000800 */
[----:B-1----:R-:W-:-:S04]  /*0960*/  @P1 IMAD.WIDE.U32 R16, R17, UR8, R4 ;  /* 0x0000000811101c25 */ /* 0x002fc8000f8e0004 */
[----:B------:R-:W-:Y:S02]  /*0970*/  @P1 IMAD.IADD R17, R17, 0x1, R13 ;  /* 0x0000000111111824 */ /* 0x000fe400078e020d */
[----:B--2---:R-:W-:-:S04]  /*0980*/  @!P1 IMAD.WIDE.U32 R8, R4, R11, R8 ;  /* 0x0000000b04089225 */ /* 0x004fc800078e0008 */
[----:B------:R-:W-:Y:S02]  /*0990*/  @!P1 IMAD.MOV.U32 R16, RZ, RZ, R8 ;  /* 0x000000ffff109224 */ /* 0x000fe400078e0008 */
[----:B------:R-:W-:Y:S01]  /*09a0*/  @!P1 IMAD.MOV.U32 R17, RZ, RZ, R9 ;  /* 0x000000ffff119224 */ /* 0x000fe200078e0009 */
[----:B------:R-:W-:Y:S06]  /*09b0*/  @!P2 BRA `(.L_x_6) ;  /* 0x00000000000ca947 */ /* 0x000fec0003800000 */
[----:B------:R-:W-:Y:S01]  /*09c0*/  UCGABAR_WAIT ;  /* 0x0000000000007dc7 */ /* 0x000fe20008000000 */
[----:B------:R-:W-:Y:S01]  /*09d0*/  CCTL.IVALL ;  /* 0x00000000ff00798f */ /* 0x000fe20002000000 */
[----:B------:R-:W-:Y:S05]  /*09e0*/  BRA `(.L_x_7) ;  /* 0x0000000000047947 */ /* 0x000fea0003800000 */
.L_x_6:
[----:B------:R-:W-:Y:S06]  /*09f0*/  BAR.SYNC.DEFER_BLOCKING 0x0 ;  /* 0x0000000000007b1d */ /* 0x000fec0000010000 */
.L_x_7:
[----:B------:R-:W-:Y:S05]  /*0a00*/  @!P3 BRA `(.L_x_8) ;  /* 0x000000a000c4b947 */ /* 0x000fea0003800000 */
[----:B------:R-:W-:-:S13]  /*0a10*/  ISETP.GT.U32.AND P0, PT, R6, 0x1, PT ;  /* 0x000000010600780c */ /* 0x000fda0003f04070 */
[----:B0-----:R-:W-:Y:S05]  /*0a20*/  @P0 EXIT ;  /* 0x000000000000094d */ /* 0x001fea0003800000 */
[----:B------:R-:W-:Y:S01]  /*0a30*/  ULDC.64 UR4, c[0x0][0x650] ;  /* 0x0001940000047ab9 */ /* 0x000fe20000000a00 */
[----:B------:R-:W-:Y:S01]  /*0a40*/  PRMT R0, RZ, 0x7610, R0 ;  /* 0x00007610ff007816 */ /* 0x000fe20000000000 */
[----:B------:R-:W-:Y:S01]  /*0a50*/  IMAD.MOV.U32 R153, RZ, RZ, -0x1 ;  /* 0xffffffffff997424 */ /* 0x000fe200078e00ff */
[----:B------:R-:W-:Y:S01]  /*0a60*/  ISETP.GE.U32.AND P0, PT, R16, UR4, PT ;  /* 0x0000000410007c0c */ /* 0x000fe2000bf06070 */
[----:B------:R-:W-:Y:S02]  /*0a70*/  IMAD.MOV.U32 R154, RZ, RZ, -0x1 ;  /* 0xffffffffff9a7424 */ /* 0x000fe400078e00ff */
[----:B------:R-:W-:Y:S01]  /*0a80*/  IMAD.MOV.U32 R23, RZ, RZ, -0x1 ;  /* 0xffffffffff177424 */ /* 0x000fe200078e00ff */
[----:B------:R-:W-:-:S13]  /*0a90*/  ISETP.GE.U32.AND.EX P0, PT, R17, UR5, PT, P0 ;  /* 0x0000000511007c0c */ /* 0x000fda000bf06100 */
[----:B------:R-:W-:Y:S05]  /*0aa0*/  @P0 BRA `(.L_x_9) ;  /* 0x00000004002c0947 */ /* 0x000fea0003800000 */
[----:B------:R-:W0:Y:S01]  /*0ab0*/  LDC.64 R24, c[0x0][0x628] ;  /* 0x00018a00ff187b82 */ /* 0x000e220000000a00 */
[----:B------:R-:W-:Y:S02]  /*0ac0*/  IMAD.MOV.U32 R8, RZ, RZ, R16 ;  /* 0x000000ffff087224 */ /* 0x000fe400078e0010 */
[----:B------:R-:W-:-:S05]  /*0ad0*/  IMAD.MOV.U32 R9, RZ, RZ, R17 ;  /* 0x000000ffff097224 */ /* 0x000fca00078e0011 */
[----:B------:R-:W1:Y:S08]  /*0ae0*/  LDC R0, c[0x0][0x630] ;  /* 0x00018c00ff007b82 */ /* 0x000e700000000800 */
[----:B------:R-:W2:Y:S01]  /*0af0*/  LDC.64 R26, c[0x0][0x620] ;  /* 0x00018800ff1a7b82 */ /* 0x000ea20000000a00 */
[----:B0-----:R-:W-:-:S04]  /*0b00*/  ISETP.NE.U32.AND P0, PT, R24, RZ, PT ;  /* 0x000000ff1800720c */ /* 0x001fc80003f05070 */
[----:B------:R-:W-:-:S13]  /*0b10*/  ISETP.NE.AND.EX P0, PT, R25, RZ, PT, P0 ;  /* 0x000000ff1900720c */ /* 0x000fda0003f05300 */
[----:B-12---:R-:W-:Y:S05]  /*0b20*/  @!P0 BRA `(.L_x_10) ;  /* 0x0000000000288947 */ /* 0x006fea0003800000 */
[----:B------:R-:W0:Y:S02]  /*0b30*/  LDC R13, c[0x0][0x634] ;  /* 0x00018d00ff0d7b82 */ /* 0x000e240000000800 */
[----:B0-----:R-:W-:-:S05]  /*0b40*/  IADD3 R13, P0, R16, R13, RZ ;  /* 0x0000000d100d7210 */ /* 0x001fca0007f1e0ff */
[----:B------:R-:W-:-:S04]  /*0b50*/  IMAD.X R15, RZ, RZ, R17, P0 ;  /* 0x000000ffff0f7224 */ /* 0x000fc800000e0611 */
[----:B------:R-:W-:-:S04]  /*0b60*/  IMAD.WIDE.U32 R8, R15, R24, RZ ;  /* 0x000000180f087225 */ /* 0x000fc800078e00ff */
[----:B------:R-:W-:-:S04]  /*0b70*/  IMAD.WIDE.U32 R10, P0, R13, R25, R8 ;  /* 0x000000190d0a7225 */ /* 0x000fc80007800008 */
[----:B------:R-:W-:-:S04]  /*0b80*/  IMAD.WIDE.U32 R8, R13, R24, RZ ;  /* 0x000000180d087225 */ /* 0x000fc800078e00ff */
[----:B------:R-:W-:Y:S01]  /*0b90*/  IMAD.X R13, RZ, RZ, RZ, P0 ;  /* 0x000000ffff0d7224 */ /* 0x000fe200000e06ff */
[----:B------:R-:W-:Y:S01]  /*0ba0*/  IADD3 RZ, P0, R9, R10, RZ ;  /* 0x0000000a09ff7210 */ /* 0x000fe20007f1e0ff */
[----:B------:R-:W-:-:S04]  /*0bb0*/  IMAD.MOV.U32 R12, RZ, RZ, R11 ;  /* 0x000000ffff0c7224 */ /* 0x000fc800078e000b */
[----:B------:R-:W-:-:S08]  /*0bc0*/  IMAD.WIDE.U32.X R8, R15, R25, R12, P0 ;  /* 0x000000190f087225 */ /* 0x000fd000000e040c */
.L_x_10:
[----:B------:R-:W0:Y:S01]  /*0bd0*/  LDC.64 R24, c[0x0][0x640] ;  /* 0x00019000ff187b82 */ /* 0x000e220000000a00 */
[-CC-:B------:R-:W-:Y:S01]  /*0be0*/  SHF.R.U64 R28, R8, R0.reuse, R9.reuse ;  /* 0x00000000081c7219 */ /* 0x180fe20000001209 */
[----:B------:R-:W-:Y:S01]  /*0bf0*/  IMAD R30, R7, R21, R4 ;  /* 0x00000015071e7224 */ /* 0x000fe200078e0204 */
[----:B------:R-:W-:Y:S02]  /*0c00*/  SHF.R.U32.HI R0, RZ, R0, R9 ;  /* 0x00000000ff007219 */ /* 0x000fe40000011609 */
[----:B------:R-:W-:Y:S02]  /*0c10*/  IADD3 R5, P0, RZ, -R28, RZ ;  /* 0x8000001cff057210 */ /* 0x000fe40007f1e0ff */
[----:B------:R-:W-:Y:S01]  /*0c20*/  MOV R21, 0x1 ;  /* 0x0000000100157802 */ /* 0x000fe20000000f00 */
[----:B------:R-:W1:Y:S02]  /*0c30*/  LDC R6, c[0x0][0x618] ;  /* 0x00018600ff067b82 */ /* 0x000e640000000800 */
[----:B------:R-:W-:-:S04]  /*0c40*/  IMAD.X R9, RZ, RZ, ~R0, P0 ;  /* 0x000000ffff097224 */ /* 0x000fc800000e0e00 */
[-C--:B------:R-:W-:Y:S02]  /*0c50*/  IMAD R0, R9, R26.reuse, RZ ;  /* 0x0000001a09007224 */ /* 0x080fe400078e02ff */
[----:B------:R-:W2:Y:S01]  /*0c60*/  LDC R11, c[0x0][0x608] ;  /* 0x00018200ff0b7b82 */ /* 0x000ea20000000800 */
[----:B------:R-:W-:-:S04]  /*0c70*/  IMAD.WIDE.U32 R8, R5, R26, R16 ;  /* 0x0000001a05087225 */ /* 0x000fc800078e0010 */
[----:B------:R-:W-:-:S03]  /*0c80*/  IMAD R5, R5, R27, R0 ;  /* 0x0000001b05057224 */ /* 0x000fc600078e0200 */
[----:B------:R-:W3:Y:S01]  /*0c90*/  LDC R12, c[0x0][0x658] ;  /* 0x00019600ff0c7b82 */ /* 0x000ee20000000800 */
[----:B0-----:R-:W-:Y:S01]  /*0ca0*/  ISETP.NE.U32.AND P0, PT, R24, RZ, PT ;  /* 0x000000ff1800720c */ /* 0x001fe20003f05070 */
[----:B------:R-:W-:Y:S02]  /*0cb0*/  IMAD.IADD R5, R9, 0x1, R5 ;  /* 0x0000000109057824 */ /* 0x000fe400078e0205 */
[----:B------:R-:W-:Y:S01]  /*0cc0*/  IMAD.MOV.U32 R9, RZ, RZ, -0x1 ;  /* 0xffffffffff097424 */ /* 0x000fe200078e00ff */
[----:B------:R-:W-:-:S03]  /*0cd0*/  ISETP.NE.AND.EX P0, PT, R25, RZ, PT, P0 ;  /* 0x000000ff1900720c */ /* 0x000fc60003f05300 */
[----:B------:R-:W0:Y:S01]  /*0ce0*/  LDC R15, c[0x0][0x600] ;  /* 0x00018000ff0f7b82 */ /* 0x000e220000000800 */
[-CC-:B-1----:R-:W-:Y:S02]  /*0cf0*/  SHF.R.U64 R13, R8, R6.reuse, R5.reuse ;  /* 0x00000006080d7219 */ /* 0x182fe40000001205 */
[----:B------:R-:W-:-:S05]  /*0d00*/  SHF.R.U32.HI R0, RZ, R6, R5 ;  /* 0x00000006ff007219 */ /* 0x000fca0000011605 */
[----:B------:R-:W1:Y:S01]  /*0d10*/  LDC R14, c[0x0][0x648] ;  /* 0x00019200ff0e7b82 */ /* 0x000e620000000800 */
[-CC-:B--2---:R-:W-:Y:S02]  /*0d20*/  SHF.R.U64 R27, R13, R11.reuse, R0.reuse ;  /* 0x0000000b0d1b7219 */ /* 0x184fe40000001200 */
[----:B------:R-:W-:-:S05]  /*0d30*/  SHF.R.U32.HI R5, RZ, R11, R0 ;  /* 0x0000000bff057219 */ /* 0x000fca0000011600 */
[----:B------:R-:W2:Y:S01]  /*0d40*/  LDC R20, c[0x0][0x638] ;  /* 0x00018e00ff147b82 */ /* 0x000ea20000000800 */
[-CC-:B---3--:R-:W-:Y:S02]  /*0d50*/  SHF.R.U64 R26, R27, R12.reuse, R5.reuse ;  /* 0x0000000c1b1a7219 */ /* 0x188fe40000001205 */
[-C--:B------:R-:W-:Y:S02]  /*0d60*/  SHF.L.U32 R0, R9, R12.reuse, RZ ;  /* 0x0000000c09007219 */ /* 0x080fe400000006ff */
[----:B------:R-:W-:Y:S01]  /*0d70*/  SHF.R.U32.HI R5, RZ, R12, R5 ;  /* 0x0000000cff057219 */ /* 0x000fe20000011605 */
[----:B------:R-:W-:Y:S01]  /*0d80*/  IMAD.MOV.U32 R4, RZ, RZ, R26 ;  /* 0x000000ffff047224 */ /* 0x000fe200078e001a */
[----:B------:R-:W-:Y:S01]  /*0d90*/  LOP3.LUT R10, RZ, R0, RZ, 0x33, !PT ;  /* 0x00000000ff0a7212 */ /* 0x000fe200078e33ff */
[----:B------:R-:W3:Y:S01]  /*0da0*/  LDC R23, c[0x0][0x610] ;  /* 0x00018400ff177b82 */ /* 0x000ee20000000800 */
[----:B------:R-:W-:Y:S05]  /*0db0*/  @!P0 BRA `(.L_x_11) ;  /* 0x0000000000288947 */ /* 0x000fea0003800000 */
[----:B------:R-:W4:Y:S02]  /*0dc0*/  LDC R9, c[0x0][0x64c] ;  /* 0x00019300ff097b82 */ /* 0x000f240000000800 */
[----:B----4-:R-:W-:-:S05]  /*0dd0*/  IADD3 R9, P0, R26, R9, RZ ;  /* 0x000000091a097210 */ /* 0x010fca0007f1e0ff */
        /* <DEDUP_REMOVED lines=8> */
.L_x_11:
[----:B-1----:R-:W-:Y:S01]  /*0e60*/  SHF.R.U64 R4, R4, R14, R5 ;  /* 0x0000000e04047219 */ /* 0x002fe20000001205 */
[----:B0-----:R-:W-:Y:S01]  /*0e70*/  VIADD R6, R15, 0xffffffff ;  /* 0xffffffff0f067836 */ /* 0x001fe20000000000 */
[----:B------:R-:W-:Y:S02]  /*0e80*/  SHF.L.U32 R0, R21, R12, RZ ;  /* 0x0000000c15007219 */ /* 0x000fe400000006ff */
[----:B------:R-:W-:Y:S01]  /*0e90*/  LOP3.LUT R5, R27, R10, RZ, 0xc0, !PT ;  /* 0x0000000a1b057212 */ /* 0x000fe200078ec0ff */
[----:B------:R-:W-:Y:S01]  /*0ea0*/  IMAD.MOV R7, RZ, RZ, -R4 ;  /* 0x000000ffff077224 */ /* 0x000fe200078e0a04 */
[----:B------:R-:W-:Y:S02]  /*0eb0*/  SEL R3, R3, R30, !P1 ;  /* 0x0000001e03037207 */ /* 0x000fe40004800000 */
[----:B------:R-:W-:Y:S01]  /*0ec0*/  LOP3.LUT R6, R13, R6, RZ, 0xc0, !PT ;  /* 0x000000060d067212 */ /* 0x000fe200078ec0ff */
[----:B------:R-:W-:Y:S02]  /*0ed0*/  IMAD R4, R0, R4, R5 ;  /* 0x0000000400047224 */ /* 0x000fe400078e0205 */
[----:B--2---:R-:W-:-:S02]  /*0ee0*/  IMAD R0, R7, R20, R26 ;  /* 0x0000001407007224 */ /* 0x004fc400078e021a */
[----:B---3--:R-:W-:Y:S02]  /*0ef0*/  IMAD R3, R4, R23, R3 ;  /* 0x0000001704037224 */ /* 0x008fe400078e0203 */
[----:B------:R-:W-:Y:S02]  /*0f00*/  IMAD.MOV.U32 R5, RZ, RZ, 0x1 ;  /* 0x00000001ff057424 */ /* 0x000fe400078e00ff */
[----:B------:R-:W-:Y:S02]  /*0f10*/  IMAD R4, R0, R15, R6 ;  /* 0x0000000f00047224 */ /* 0x000fe400078e0206 */
[----:B------:R-:W-:Y:S01]  /*0f20*/  IMAD.MOV.U32 R23, RZ, RZ, R28 ;  /* 0x000000ffff177224 */ /* 0x000fe200078e001c */
[----:B------:R-:W-:Y:S02]  /*0f30*/  PRMT R0, R5, 0x7610, R0 ;  /* 0x0000761005007816 */ /* 0x000fe40000000000 */
[----:B------:R-:W-:Y:S02]  /*0f40*/  SEL R154, R4, R3, !P1 ;  /* 0x00000003049a7207 */ /* 0x000fe40004800000 */
[----:B------:R-:W-:-:S07]  /*0f50*/  SEL R153, R3, R4, !P1 ;  /* 0x0000000403997207 */ /* 0x000fce0004800000 */
.L_x_9:
[----:B------:R-:W-:-:S08]  /*0f60*/  NOP ;  /* 0x0000000000007918 */ /* 0x000fd00000000000 */
[----:B------:R-:W0:Y:S02]  /*0f70*/  USETMAXREG.TRY_ALLOC.CTAPOOL UP0, 0xe8 ;  /* 0x000000e8000079c8 */ /* 0x000e240008000600 */
[----:B0-----:R-:W-:-:S13]  /*0f80*/  PLOP3.LUT P0, PT, PT, PT, UP0, 0x80, 0x0 ;  /* 0x000000000000781c */ /* 0x001fda0003f0f008 */
[----:B------:R-:W-:Y:S05]  /*0f90*/  @!P0 BRA `(.L_x_9) ;  /* 0xfffffffc00f08947 */ /* 0x000fea000383ffff */
[----:B------:R-:W-:Y:S01]  /*0fa0*/  ULDC.64 UR4, c[0x0][0x598] ;  /* 0x0001660000047ab9 */ /* 0x000fe20000000a00 */
[----:B------:R-:W-:Y:S01]  /*0fb0*/  ULDC.64 UR36, c[0x0][0x208] ;  /* 0x0000820000247ab9 */ /* 0x000fe20000000a00 */
[----:B------:R-:W-:-:S04]  /*0fc0*/  ISETP.NE.U32.AND P0, PT, RZ, UR4, PT ;  /* 0x00000004ff007c0c */ /* 0x000fc8000bf05070 */
[----:B------:R-:W-:-:S13]  /*0fd0*/  ISETP.NE.AND.EX P0, PT, RZ, UR5, PT, P0 ;  /* 0x00000005ff007c0c */ /* 0x000fda000bf05300 */
[----:B------:R-:W-:Y:S05]  /*0fe0*/  @!P0 BRA `(.L_x_12) ;  /* 0x00000000001c8947 */ /* 0x000fea0003800000 */
[----:B------:R-:W0:Y:S02]  /*0ff0*/  LDC.64 R4, c[0x0][0x598] ;  /* 0x00016600ff047b82 */ /* 0x000e240000000a00 */
[----:B0-----:R-:W2:Y:S02]  /*1000*/  LDG.E.64 R4, desc[UR36][R4.64] ;  /* 0x0000002404047981 */ /* 0x001ea4000c1e1b00 */
[----:B--2---:R-:W-:-:S04]  /*1010*/  ISETP.NE.U32.AND P0, PT, R4, RZ, PT ;  /* 0x000000ff0400720c */ /* 0x004fc80003f05070 */
[----:B------:R-:W-:-:S13]  /*1020*/  ISETP.NE.AND.EX P0, PT, R5, RZ, PT, P0 ;  /* 0x000000ff0500720c */ /* 0x000fda0003f05300 */
[----:B------:R-:W-:Y:S05]  /*1030*/  @!P0 BRA `(.L_x_12) ;  /* 0x0000000000088947 */ /* 0x000fea0003800000 */
[----:B------:R0:W5:Y:S01]  /*1040*/  LD.E R155, desc[UR36][R4.64] ;  /* 0x00000024049b7980 */ /* 0x000162000c101900 */
[----:B------:R-:W-:Y:S05]  /*1050*/  BRA `(.L_x_13) ;  /* 0x0000000000247947 */ /* 0x000fea0003800000 */
.L_x_12:
[----:B------:R-:W-:Y:S02]  /*1060*/  ULDC.64 UR4, c[0x0][0x588] ;  /* 0x0001620000047ab9 */ /* 0x000fe40000000a00 */
[----:B------:R-:W-:-:S04]  /*1070*/  ISETP.NE.U32.AND P0, PT, RZ, UR4, PT ;  /* 0x00000004ff007c0c */ /* 0x000fc8000bf05070 */
[----:B------:R-:W-:-:S13]  /*1080*/  ISETP.NE.AND.EX P0, PT, RZ, UR5, PT, P0 ;  /* 0x00000005ff007c0c */ /* 0x000fda000bf05300 */
[----:B------:R-:W-:Y:S05]  /*1090*/  @!P0 BRA `(.L_x_14) ;  /* 0x00000000000c8947 */ /* 0x000fea0003800000 */
[----:B------:R-:W0:Y:S02]  /*10a0*/  LDC.64 R4, c[0x0][0x588] ;  /* 0x00016200ff047b82 */ /* 0x000e240000000a00 */
[----:B0-----:R1:W5:Y:S01]  /*10b0*/  LDG.E R155, desc[UR36][R4.64] ;  /* 0x00000024049b7981 */ /* 0x001362000c1e1900 */
[----:B------:R-:W-:Y:S05]  /*10c0*/  BRA `(.L_x_13) ;  /* 0x0000000000087947 */ /* 0x000fea0003800000 */
.L_x_14:
[----:B------:R-:W-:Y:S02]  /*10d0*/  ULDC UR4, c[0x0][0x580] ;  /* 0x0001600000047ab9 */ /* 0x000fe40000000800 */
[----:B------:R-:W-:-:S07]  /*10e0*/  IMAD.U32 R155, RZ, RZ, UR4 ;  /* 0x00000004ff9b7e24 */ /* 0x000fce000f8e00ff */
.L_x_13:
[----:B------:R-:W-:Y:S02]  /*10f0*/  ULDC.64 UR4, c[0x0][0x5a0] ;  /* 0x0001680000047ab9 */ /* 0x000fe40000000a00 */
[----:B------:R-:W-:-:S04]  /*1100*/  ISETP.NE.U32.AND P0, PT, RZ, UR4, PT ;  /* 0x00000004ff007c0c */ /* 0x000fc8000bf05070 */
[----:B------:R-:W-:-:S13]  /*1110*/  ISETP.NE.AND.EX P0, PT, RZ, UR5, PT, P0 ;  /* 0x00000005ff007c0c */ /* 0x000fda000bf05300 */
[----:B------:R-:W-:Y:S05]  /*1120*/  @!P0 BRA `(.L_x_15) ;  /* 0x00000000001c8947 */ /* 0x000fea0003800000 */
[----:B01----:R-:W0:Y:S02]  /*1130*/  LDC.64 R4, c[0x0][0x5a0] ;  /* 0x00016800ff047b82 */ /* 0x003e240000000a00 */
[----:B0-----:R-:W2:Y:S02]  /*1140*/  LDG.E.64 R4, desc[UR36][R4.64] ;  /* 0x0000002404047981 */ /* 0x001ea4000c1e1b00 */
[----:B--2---:R-:W-:-:S04]  /*1150*/  ISETP.NE.U32.AND P0, PT, R4, RZ, PT ;  /* 0x000000ff0400720c */ /* 0x004fc80003f05070 */
[----:B------:R-:W-:-:S13]  /*1160*/  ISETP.NE.AND.EX P0, PT, R5, RZ, PT, P0 ;  /* 0x000000ff0500720c */ /* 0x000fda0003f05300 */
[----:B------:R-:W-:Y:S05]  /*1170*/  @!P0 BRA `(.L_x_15) ;  /* 0x0000000000088947 */ /* 0x000fea0003800000 */
[----:B------:R0:W5:Y:S01]  /*1180*/  LD.E R156, desc[UR36][R4.64] ;  /* 0x00000024049c7980 */ /* 0x000162000c101900 */
[----:B------:R-:W-:Y:S05]  /*1190*/  BRA `(.L_x_16) ;  /* 0x0000000000247947 */ /* 0x000fea0003800000 */
.L_x_15:
[----:B------:R-:W-:Y:S02]  /*11a0*/  ULDC.64 UR4, c[0x0][0x590] ;  /* 0x0001640000047ab9 */ /* 0x000fe40000000a00 */
[----:B------:R-:W-:-:S04]  /*11b0*/  ISETP.NE.U32.AND P0, PT, RZ, UR4, PT ;  /* 0x00000004ff007c0c */ /* 0x000fc8000bf05070 */
[----:B------:R-:W-:-:S13]  /*11c0*/  ISETP.NE.AND.EX P0, PT, RZ, UR5, PT, P0 ;  /* 0x00000005ff007c0c */ /* 0x000fda000bf05300 */
[----:B------:R-:W-:Y:S05]  /*11d0*/  @!P0 BRA `(.L_x_17) ;  /* 0x00000000000c8947 */ /* 0x000fea0003800000 */
[----:B------:R-:W2:Y:S02]  /*11e0*/  LDC.64 R156, c[0x0][0x590] ;  /* 0x00016400ff9c7b82 */ /* 0x000ea40000000a00 */
[----:B--2---:R2:W5:Y:S01]  /*11f0*/  LDG.E R156, desc[UR36][R156.64] ;  /* 0x000000249c9c7981 */ /* 0x004562000c1e1900 */
[----:B------:R-:W-:Y:S05]  /*1200*/  BRA `(.L_x_16) ;  /* 0x0000000000087947 */ /* 0x000fea0003800000 */
.L_x_17:
[----:B------:R-:W-:Y:S02]  /*1210*/  ULDC UR4, c[0x0][0x584] ;  /* 0x0001610000047ab9 */ /* 0x000fe40000000800 */
[----:B------:R-:W-:-:S07]  /*1220*/  IMAD.U32 R156, RZ, RZ, UR4 ;  /* 0x00000004ff9c7e24 */ /* 0x000fce000f8e00ff */
.L_x_16:
[----:B------:R-:W-:-:S13]  /*1230*/  LOP3.LUT P0, RZ, R0, 0xff, RZ, 0xc0, !PT ;  /* 0x000000ff00ff7812 */ /* 0x000fda000780c0ff */
[----:B------:R-:W-:Y:S05]  /*1240*/  @!P0 EXIT ;  /* 0x000000000000894d */ /* 0x000fea0003800000 */
[----:B------:R-:W-:Y:S01]  /*1250*/  ULDC UR4, c[0x0][0x28c] ;  /* 0x0000a30000047ab9 */ /* 0x000fe20000000800 */
[----:B------:R-:W-:Y:S01]  /*1260*/  LOP3.LUT R166, R19, 0x1, RZ, 0xfc, !PT ;  /* 0x0000000113a67812 */ /* 0x000fe200078efcff */
[----:B------:R-:W-:Y:S01]  /*1270*/  UIADD3 UR4, UR4, 0x1f, URZ ;  /* 0x0000001f04047890 */ /* 0x000fe2000fffe03f */
[----:B------:R-:W-:Y:S01]  /*1280*/  UMOV UR38, URZ ;  /* 0x0000003f00267c82 */ /* 0x000fe20008000000 */
[----:B------:R-:W-:Y:S02]  /*1290*/  UMOV UR39, URZ ;  /* 0x0000003f00277c82 */ /* 0x000fe40008000000 */
[----:B------:R-:W-:-:S04]  /*12a0*/  USHF.R.S32.HI UR5, URZ, 0x1f, UR4 ;  /* 0x0000001f3f057899 */ /* 0x000fc80008011404 */
[----:B------:R-:W-:-:S04]  /*12b0*/  ULEA.HI UR5, UR5, UR4, URZ, 0x5 ;  /* 0x0000000405057291 */ /* 0x000fc8000f8f283f */
[----:B------:R-:W-:-:S12]  /*12c0*/  USHF.R.S32.HI UR40, URZ, 0x5, UR5 ;  /* 0x000000053f287899 */ /* 0x000fd80008011405 */
.L_x_291:
[----:B------:R-:W-:Y:S01]  /*12d0*/  LOP3.LUT R0, R18, 0x80, RZ, 0xc0, !PT ;  /* 0x0000008012007812 */ /* 0x000fe200078ec0ff */
[----:B---3--:R-:W3:Y:S01]  /*12e0*/  S2UR UR7, SR_CgaCtaId ;  /* 0x00000000000779c3 */ /* 0x008ee20000008800 */
[----:B------:R-:W-:Y:S02]  /*12f0*/  UMOV UR6, 0x400 ;  /* 0x0000040000067882 */ /* 0x000fe40000000000 */
[----:B------:R-:W-:-:S06]  /*1300*/  SHF.R.U32.HI R0, RZ, 0x7, R0 ;  /* 0x00000007ff007819 */ /* 0x000fcc0000011600 */
[----:B----4-:R-:W4:Y:S01]  /*1310*/  SHFL.IDX PT, R0, R0, RZ, 0x1f ;  /* 0x00001fff00007589 */ /* 0x010f2200000e0000 */
[----:B---3--:R-:W-:Y:S01]  /*1320*/  ULEA UR6, UR7, UR6, 0x18 ;  /* 0x0000000607067291 */ /* 0x008fe2000f8ec03f */
[----:B----4-:R-:W-:-:S13]  /*1330*/  R2UR UR4, R0 ;  /* 0x00000000000472ca */ /* 0x010fda00000e0000 */
[----:B------:R-:W-:-:S04]  /*1340*/  ULEA.HI UR5, UR4, UR4, URZ, 0x1 ;  /* 0x0000000404057291 */ /* 0x000fc8000f8f083f */
[----:B------:R-:W-:-:S04]  /*1350*/  ULOP3.LUT UR5, UR5, 0xffffe, URZ, 0xc0, !UPT ;  /* 0x000ffffe05057892 */ /* 0x000fc8000f8ec03f */
[----:B------:R-:W-:-:S03]  /*1360*/  UIADD3 UR5, UR4, -UR5, URZ ;  /* 0x8000000504057290 */ /* 0x000fc6000fffe03f */
[----:B------:R-:W-:Y:S01]  /*1370*/  ULDC UR4, c[0x0][0x28c] ;  /* 0x0000a30000047ab9 */ /* 0x000fe20000000800 */
[----:B------:R-:W-:Y:S01]  /*1380*/  ULEA UR5, UR5, UR6, 0xc ;  /* 0x0000000605057291 */ /* 0x000fe2000f8e603f */
[----:B------:R-:W-:-:S03]  /*1390*/  ISETP.LT.AND P0, PT, RZ, UR4, PT ;  /* 0x00000004ff007c0c */ /* 0x000fc6000bf01270 */
[----:B------:R-:W-:-:S04]  /*13a0*/  UIADD3 UR5, UR5, 0x180, URZ ;  /* 0x0000018005057890 */ /* 0x000fc8000fffe03f */
[----:B------:R-:W-:-:S04]  /*13b0*/  USHF.R.U32.HI UR5, URZ, 0x4, UR5 ;  /* 0x000000043f057899 */ /* 0x000fc80008011605 */
[----:B------:R-:W-:Y:S02]  /*13c0*/  ULOP3.LUT UR41, UR5, 0x3fff, URZ, 0xc0, !UPT ;  /* 0x00003fff05297892 */ /* 0x000fe4000f8ec03f */
[----:B-12---:R-:W-:Y:S10]  /*13d0*/  @P0 BRA `(.L_x_18) ;  /* 0x0000000000400947 */ /* 0x006ff40003800000 */
[----:B------:R-:W-:Y:S01]  /*13e0*/  MOV R0, 0x0 ;  /* 0x0000000000007802 */ /* 0x000fe20000000f00 */
[----:B------:R-:W-:Y:S01]  /*13f0*/  ULDC.64 UR4, c[0x4][0x68] ;  /* 0x01001a0000047ab9 */ /* 0x000fe20000000a00 */
[----:B------:R-:W-:Y:S01]  /*1400*/  ULDC.64 UR6, c[0x4][0x8] ;  /* 0x0100020000067ab9 */ /* 0x000fe20000000a00 */
[----:B01----:R-:W-:Y:S01]  /*1410*/  IMAD.U32 R4, RZ, RZ, UR4 ;  /* 0x00000004ff047e24 */ /* 0x003fe2000f8e00ff */
[----:B------:R0:W1:Y:S01]  /*1420*/  LDC.64 R14, c[0x4][R0] ;  /* 0x01000000000e7b82 */ /* 0x0000620000000a00 */
[----:B------:R-:W-:Y:S01]  /*1430*/  IMAD.U32 R5, RZ, RZ, UR5 ;  /* 0x00000005ff057e24 */ /* 0x000fe2000f8e00ff */
[----:B------:R-:W-:Y:S01]  /*1440*/  ULDC.64 UR4, c[0x4][0x70] ;  /* 0x01001c0000047ab9 */ /* 0x000fe20000000a00 */
[----:B------:R-:W-:Y:S01]  /*1450*/  MOV R10, UR6 ;  /* 0x00000006000a7c02 */ /* 0x000fe20008000f00 */
[----:B------:R-:W-:Y:S02]  /*1460*/  IMAD.U32 R6, RZ, RZ, UR4 ;  /* 0x00000004ff067e24 */ /* 0x000fe4000f8e00ff */
[----:B------:R-:W-:-:S02]  /*1470*/  IMAD.U32 R7, RZ, RZ, UR5 ;  /* 0x00000005ff077e24 */ /* 0x000fc4000f8e00ff */
[----:B------:R-:W-:Y:S02]  /*1480*/  IMAD.U32 R11, RZ, RZ, UR7 ;  /* 0x00000007ff0b7e24 */ /* 0x000fe4000f8e00ff */
[----:B------:R-:W-:Y:S02]  /*1490*/  IMAD.MOV.U32 R8, RZ, RZ, 0x1e1 ;  /* 0x000001e1ff087424 */ /* 0x000fe400078e00ff */
[----:B------:R-:W-:Y:S02]  /*14a0*/  IMAD.MOV.U32 R12, RZ, RZ, 0x1 ;  /* 0x00000001ff0c7424 */ /* 0x000fe400078e00ff */
[----:B0-----:R-:W-:-:S07]  /*14b0*/  IMAD.MOV.U32 R13, RZ, RZ, RZ ;  /* 0x000000ffff0d7224 */ /* 0x001fce00078e00ff */
[----:B------:R-:W-:-:S07]  /*14c0*/  LEPC R20, `(.L_x_18) ;  /* 0x000000001014794e */ /* 0x000fce0000000000 */
[----:B-12--5:R-:W-:Y:S05]  /*14d0*/  CALL.ABS.NOINC R14 ;  /* 0x000000000e007343 */ /* 0x026fea0003c00000 */
.L_x_18:
[----:B------:R-:W-:-:S13]  /*14e0*/  ISETP.NE.AND P0, PT, R166, 0x3, PT ;  /* 0x00000003a600780c */ /* 0x000fda0003f05270 */
[----:B------:R-:W-:Y:S05]  /*14f0*/  @!P0 BRA `(.L_x_19) ;  /* 0x0000000000048947 */ /* 0x000fea0003800000 */
[----:B------:R-:W-:Y:S01]  /*1500*/  BPT.TRAP 0x1 ;  /* 0x000000040000795c */ /* 0x000fe20000300000 */
.L_x_19:
[----:B------:R-:W3:Y:S01]  /*1510*/  S2UR UR5, SR_CgaCtaId ;  /* 0x00000000000579c3 */ /* 0x000ee20000008800 */
[----:B------:R-:W-:Y:S01]  /*1520*/  UMOV UR4, 0x400 ;  /* 0x0000040000047882 */ /* 0x000fe20000000000 */
[----:B------:R-:W-:Y:S02]  /*1530*/  IMAD.U32 R0, RZ, RZ, UR38 ;  /* 0x00000026ff007e24 */ /* 0x000fe4000f8e00ff */
[----:B------:R-:W-:-:S03]  /*1540*/  IMAD.U32 R3, RZ, RZ, UR39 ;  /* 0x00000027ff037e24 */ /* 0x000fc6000f8e00ff */
[----:B------:R-:W-:Y:S01]  /*1550*/  SHF.L.U32 R0, R0, 0x1f, RZ ;  /* 0x0000001f00007819 */ /* 0x000fe200000006ff */
[----:B---3--:R-:W-:-:S06]  /*1560*/  ULEA UR4, UR5, UR4, 0x18 ;  /* 0x0000000405047291 */ /* 0x008fcc000f8ec03f */
[----:B------:R-:W-:-:S04]  /*1570*/  IMAD.U32 R6, RZ, RZ, UR4 ;  /* 0x00000004ff067e24 */ /* 0x000fc8000f8e00ff */
[----:B------:R-:W-:-:S04]  /*1580*/  IMAD R3, R3, 0x8, R6 ;  /* 0x0000000803037824 */ /* 0x000fc800078e0206 */
[----:B------:R3:W4:Y:S01]  /*1590*/  SYNCS.PHASECHK.TRANS64.TRYWAIT P1, [R3+URZ], R0 ;  /* 0x00000000030075a7 */ /* 0x000722000802017f */
[----:B------:R-:W-:Y:S05]  /*15a0*/  @!P0 BRA `(.L_x_20) ;  /* 0x0000000000048947 */ /* 0x000fea0003800000 */
[----:B------:R-:W-:Y:S01]  /*15b0*/  BPT.TRAP 0x1 ;  /* 0x000000040000795c */ /* 0x000fe20000300000 */
.L_x_20:
[----:B----4-:R-:W-:Y:S05]  /*15c0*/  @P1 BRA `(.L_x_21) ;  /* 0x0000000000081947 */ /* 0x010fea0003800000 */
[----:B------:R-:W4:Y:S02]  /*15d0*/  SYNCS.PHASECHK.TRANS64.TRYWAIT P1, [R3+URZ], R0 ;  /* 0x00000000030075a7 */ /* 0x000f24000802017f */
[----:B----4-:R-:W-:Y:S05]  /*15e0*/  @!P1 BRA `(.L_x_22) ;  /* 0x000000b000249947 */ /* 0x010fea0003800000 */
.L_x_21:
[----:B------:R-:W-:-:S04]  /*15f0*/  UISETP.LT.AND UP0, UPT, UR40, 0x1, UPT ;  /* 0x000000012800788c */ /* 0x000fc8000bf01270 */
[----:B------:R-:W-:-:S06]  /*1600*/  USEL UR4, UR40, 0x1, UP0 ;  /* 0x0000000128047887 */ /* 0x000fcc0008000000 */
[----:B---34-:R-:W-:Y:S01]  /*1610*/  IMAD.U32 R0, RZ, RZ, UR4 ;  /* 0x00000004ff007e24 */ /* 0x018fe2000f8e00ff */
[----:B------:R-:W-:Y:S05]  /*1620*/  WARPSYNC.ALL ;  /* 0x0000000000007948 */ /* 0x000fea0003800000 */
[----:B------:R-:W-:-:S04]  /*1630*/  IADD3 R0, -R0, UR40, RZ ;  /* 0x0000002800007c10 */ /* 0x000fc8000fffe1ff */
[----:B------:R-:W-:Y:S02]  /*1640*/  ISETP.GE.AND P1, PT, R0, 0x1, PT ;  /* 0x000000010000780c */ /* 0x000fe40003f26270 */
[----:B------:R-:W-:Y:S01]  /*1650*/  R2UR UR4, R6 ;  /* 0x00000000060472ca */ /* 0x000fe200000e0000 */
[----:B------:R-:W-:Y:S01]  /*1660*/  WARPGROUP.ARRIVE ;  /* 0x00000000000079c5 */ /* 0x000fe20000000000 */
[----:B------:R-:W-:Y:S01]  /*1670*/  UMOV UR9, 0x80000020 ;  /* 0x8000002000097882 */ /* 0x000fe20000000000 */
[----:B------:R-:W-:-:S10]  /*1680*/  UMOV UR11, 0x80000020 ;  /* 0x80000020000b7882 */ /* 0x000fd40000000000 */
[----:B------:R-:W-:-:S04]  /*1690*/  UIADD3 UR4, UR4, 0x24180, URZ ;  /* 0x0002418004047890 */ /* 0x000fc8000fffe03f */
[----:B------:R-:W-:-:S04]  /*16a0*/  USHF.R.U32.HI UR4, URZ, 0x4, UR4 ;  /* 0x000000043f047899 */ /* 0x000fc80008011604 */
[----:B------:R-:W-:Y:S02]  /*16b0*/  ULOP3.LUT UR5, UR4, 0x3fff, URZ, 0xc0, !UPT ;  /* 0x00003fff04057892 */ /* 0x000fe4000f8ec03f */
[----:B------:R-:W-:Y:S02]  /*16c0*/  ULOP3.LUT UR4, UR41, 0x10000, URZ, 0xfc, !UPT ;  /* 0x0001000029047892 */ /* 0x000fe4000f8efc3f */
[----:B------:R-:W-:Y:S02]  /*16d0*/  ULOP3.LUT UR5, UR5, 0x10000, URZ, 0xfc, !UPT ;  /* 0x0001000005057892 */ /* 0x000fe4000f8efc3f */
[----:B------:R-:W-:Y:S02]  /*16e0*/  ULEA UR6, UR39, UR4, 0xa ;  /* 0x0000000427067291 */ /* 0x000fe4000f8e503f */
[----:B------:R-:W-:-:S05]  /*16f0*/  ULEA UR7, UR39, UR5, 0x9 ;  /* 0x0000000527077291 */ /* 0x000fca000f8e483f */
[----:B------:R-:W-:Y:S02]  /*1700*/  UMOV UR8, UR6 ;  /* 0x0000000600087c82 */ /* 0x000fe40008000000 */
[----:B------:R-:W-:Y:S02]  /*1710*/  UMOV UR10, UR7 ;  /* 0x00000007000a7c82 */ /* 0x000fe40008000000 */
[----:B------:R-:W-:Y:S01]  /*1720*/  HGMMA.64x128x16.F32.BF16 R88, gdesc[UR8], RZ, !UPT, gsb0 ;  /* 0x01e00000085879f0 */ /* 0x000fe2000c0018ff */
[----:B------:R-:W-:Y:S01]  /*1730*/  UIADD3 UR8, UR6, 0x200, URZ ;  /* 0x0000020006087890 */ /* 0x000fe2000fffe03f */
[----:B------:R-:W-:Y:S01]  /*1740*/  UMOV UR9, 0x80000020 ;  /* 0x8000002000097882 */ /* 0x000fe20000000000 */
[----:B------:R-:W-:Y:S02]  /*1750*/  WARPGROUP.DEPBAR.LE gsb0, 0x0 ;  /* 0x00008000000079c5 */ /* 0x000fe40000010000 */
[----:B------:R-:W-:-:S07]  /*1760*/  WARPGROUP.ARRIVE ;  /* 0x00000000000079c5 */ /* 0x000fce0000000000 */
[----:B------:R-:W-:Y:S01]  /*1770*/  HGMMA.64x128x16.F32.BF16 R24, gdesc[UR8], RZ, !UPT, gsb0 ;  /* 0x01e00000081879f0 */ /* 0x000fe2000c0018ff */
[----:B------:R-:W-:Y:S02]  /*1780*/  UIADD3 UR8, UR6, 0x2, URZ ;  /* 0x0000000206087890 */ /* 0x000fe4000fffe03f */
[----:B------:R-:W-:Y:S01]  /*1790*/  UIADD3 UR10, UR7, 0x2, URZ ;  /* 0x00000002070a7890 */ /* 0x000fe2000fffe03f */
[----:B------:R-:W-:Y:S01]  /*17a0*/  UMOV UR9, 0x80000020 ;  /* 0x8000002000097882 */ /* 0x000fe20000000000 */
[----:B------:R-:W-:Y:S01]  /*17b0*/  UMOV UR11, 0x80000020 ;  /* 0x80000020000b7882 */ /* 0x000fe20000000000 */
[----:B------:R-:W-:Y:S02]  /*17c0*/  WARPGROUP.DEPBAR.LE gsb0, 0x0 ;  /* 0x00008000000079c5 */ /* 0x000fe40000010000 */
[----:B------:R-:W-:-:S06]  /*17d0*/  WARPGROUP.ARRIVE ;  /* 0x00000000000079c5 */ /* 0x000fcc0000000000 */
[----:B------:R-:W-:Y:S01]  /*17e0*/  HGMMA.64x128x16.F32.BF16 R88, gdesc[UR8], R88, gsb0 ;  /* 0x01e00000085879f0 */ /* 0x000fe20008001858 */
[----:B------:R-:W-:Y:S01]  /*17f0*/  UIADD3 UR8, UR6, 0x202, URZ ;  /* 0x0000020206087890 */ /* 0x000fe2000fffe03f */
[----:B------:R-:W-:Y:S01]  /*1800*/  UMOV UR9, 0x80000020 ;  /* 0x8000002000097882 */ /* 0x000fe20000000000 */
[----:B------:R-:W-:Y:S02]  /*1810*/  WARPGROUP.DEPBAR.LE gsb0, 0x0 ;  /* 0x00008000000079c5 */ /* 0x000fe40000010000 */
[----:B------:R-:W-:-:S07]  /*1820*/  WARPGROUP.ARRIVE ;  /* 0x00000000000079c5 */ /* 0x000fce0000000000 */
[----:B------:R-:W-:Y:S03]  /*1830*/  HGMMA.64x128x16.F32.BF16 R24, gdesc[UR8], R24, gsb0 ;  /* 0x01e00000081879f0 */ /* 0x000fe60008001818 */
[----:B------:R-:W-:Y:S02]  /*1840*/  WARPGROUP.DEPBAR.LE gsb0, 0x0 ;  /* 0x00008000000079c5 */ /* 0x000fe40000010000 */
[----:B------:R-:W-:Y:S05]  /*1850*/  @!P1 BRA `(.L_x_23) ;  /* 0x0000000400149947 */ /* 0x000fea0003800000 */
[----:B------:R-:W-:Y:S02]  /*1860*/  UIADD3 UR6, UR39, 0x1, URZ ;  /* 0x0000000127067890 */ /* 0x000fe4000fffe03f */
[----:B------:R-:W-:Y:S02]  /*1870*/  IMAD.U32 R3, RZ, RZ, UR39 ;  /* 0x00000027ff037e24 */ /* 0x000fe4000f8e00ff */
[----:B------:R-:W-:-:S04]  /*1880*/  UISETP.NE.AND UP0, UPT, UR6, 0x9, UPT ;  /* 0x000000090600788c */ /* 0x000fc8000bf05270 */
[----:B------:R-:W-:Y:S02]  /*1890*/  USEL UR7, URZ, 0x1, UP0 ;  /* 0x000000013f077887 */ /* 0x000fe40008000000 */
[----:B------:R-:W-:Y:S02]  /*18a0*/  USEL UR6, UR6, URZ, UP0 ;  /* 0x0000003f06067287 */ /* 0x000fe40008000000 */
[----:B------:R-:W-:-:S06]  /*18b0*/  ULOP3.LUT UR7, UR38, UR7, URZ, 0x3c, !UPT ;  /* 0x0000000726077292 */ /* 0x000fcc000f8e3c3f */
[----:B------:R-:W-:-:S07]  /*18c0*/  IMAD.U32 R7, RZ, RZ, UR7 ;  /* 0x00000007ff077e24 */ /* 0x000fce000f8e00ff */
.L_x_30:
[----:B------:R-:W-:Y:S05]  /*18d0*/  @!P0 BRA `(.L_x_24) ;  /* 0x0000000000048947 */ /* 0x000fea0003800000 */
[----:B------:R-:W-:Y:S01]  /*18e0*/  BPT.TRAP 0x1 ;  /* 0x000000040000795c */ /* 0x000fe20000300000 */
.L_x_24:
[----:B------:R-:W3:Y:S01]  /*18f0*/  S2UR UR8, SR_CgaCtaId ;  /* 0x00000000000879c3 */ /* 0x000ee20000008800 */
[----:B------:R-:W-:Y:S01]  /*1900*/  UMOV UR7, 0x400 ;  /* 0x0000040000077882 */ /* 0x000fe20000000000 */
[----:B01----:R-:W-:Y:S01]  /*1910*/  IMAD.U32 R5, RZ, RZ, UR6 ;  /* 0x00000006ff057e24 */ /* 0x003fe2000f8e00ff */
[----:B------:R-:W-:Y:S01]  /*1920*/  SHF.L.U32 R4, R7, 0x1f, RZ ;  /* 0x0000001f07047819 */ /* 0x000fe200000006ff */
[----:B---3--:R-:W-:-:S06]  /*1930*/  ULEA UR7, UR8, UR7, 0x18 ;  /* 0x0000000708077291 */ /* 0x008fcc000f8ec03f */
[----:B------:R-:W-:-:S04]  /*1940*/  IMAD.U32 R6, RZ, RZ, UR7 ;  /* 0x00000007ff067e24 */ /* 0x000fc8000f8e00ff */
[----:B------:R-:W-:-:S04]  /*1950*/  IMAD R5, R5, 0x8, R6 ;  /* 0x0000000805057824 */ /* 0x000fc800078e0206 */
[----:B------:R0:W1:Y:S01]  /*1960*/  SYNCS.PHASECHK.TRANS64.TRYWAIT P1, [R5+URZ], R4 ;  /* 0x00000004050075a7 */ /* 0x000062000802017f */
[----:B------:R-:W-:Y:S05]  /*1970*/  @!P0 BRA `(.L_x_25) ;  /* 0x0000000000048947 */ /* 0x000fea0003800000 */
[----:B------:R-:W-:Y:S01]  /*1980*/  BPT.TRAP 0x1 ;  /* 0x000000040000795c */ /* 0x000fe20000300000 */
.L_x_25:
[----:B-1----:R-:W-:Y:S05]  /*1990*/  @P1 BRA `(.L_x_26) ;  /* 0x0000000000081947 */ /* 0x002fea0003800000 */
[----:B------:R-:W1:Y:S02]  /*19a0*/  SYNCS.PHASECHK.TRANS64.TRYWAIT P1, [R5+URZ], R4 ;  /* 0x00000004050075a7 */ /* 0x000e64000802017f */
[----:B-1----:R-:W-:Y:S05]  /*19b0*/  @!P1 BRA `(.L_x_27) ;  /* 0x000000ac00449947 */ /* 0x002fea0003800000 */
.L_x_26:
[----:B------:R-:W-:Y:S01]  /*19c0*/  ULEA UR7, UR6, UR4, 0xa ;  /* 0x0000000406077291 */ /* 0x000fe2000f8e503f */
[----:B------:R-:W-:Y:S01]  /*19d0*/  WARPGROUP.ARRIVE ;  /* 0x00000000000079c5 */ /* 0x000fe20000000000 */
[----:B------:R-:W-:Y:S01]  /*19e0*/  ULEA UR12, UR6, UR5, 0x9 ;  /* 0x00000005060c7291 */ /* 0x000fe2000f8e483f */
[----:B------:R-:W-:Y:S01]  /*19f0*/  UMOV UR9, 0x80000020 ;  /* 0x8000002000097882 */ /* 0x000fe20000000000 */
[----:B------:R-:W-:-:S03]  /*1a00*/  UMOV UR11, 0x80000020 ;  /* 0x80000020000b7882 */ /* 0x000fc60000000000 */
[----:B------:R-:W-:Y:S02]  /*1a10*/  UMOV UR8, UR7 ;  /* 0x0000000700087c82 */ /* 0x000fe40008000000 */
[----:B------:R-:W-:Y:S02]  /*1a20*/  UMOV UR10, UR12 ;  /* 0x0000000c000a7c82 */ /* 0x000fe40008000000 */
[----:B------:R-:W-:Y:S01]  /*1a30*/  HGMMA.64x128x16.F32.BF16 R88, gdesc[UR8], R88, gsb0 ;  /* 0x01e00000085879f0 */ /* 0x000fe20008001858 */
[----:B------:R-:W-:Y:S01]  /*1a40*/  UIADD3 UR8, UR7, 0x200, URZ ;  /* 0x0000020007087890 */ /* 0x000fe2000fffe03f */
[----:B------:R-:W-:Y:S01]  /*1a50*/  UMOV UR9, 0x80000020 ;  /* 0x8000002000097882 */ /* 0x000fe20000000000 */
[----:B------:R-:W-:Y:S02]  /*1a60*/  WARPGROUP.DEPBAR.LE gsb0, 0x0 ;  /* 0x00008000000079c5 */ /* 0x000fe40000010000 */
[----:B------:R-:W-:-:S07]  /*1a70*/  WARPGROUP.ARRIVE ;  /* 0x00000000000079c5 */ /* 0x000fce0000000000 */
[----:B------:R-:W-:Y:S01]  /*1a80*/  HGMMA.64x128x16.F32.BF16 R24, gdesc[UR8], R24, gsb0 ;  /* 0x01e00000081879f0 */ /* 0x000fe20008001818 */
        /* <DEDUP_REMOVED lines=14> */
[----:B------:R-:W-:Y:S01]  /*1b70*/  BPT.TRAP 0x1 ;  /* 0x000000040000795c */ /* 0x000fe20000300000 */
.L_x_28:
[----:B------:R-:W-:-:S13]  /*1b80*/  ISETP.NE.AND P1, PT, R22, RZ, PT ;  /* 0x000000ff1600720c */ /* 0x000fda0003f25270 */
[----:B01----:R-:W-:-:S05]  /*1b90*/  @P1 LEA R4, R3, R6, 0x3 ;  /* 0x0000000603041211 */ /* 0x003fca00078e18ff */
[----:B------:R-:W-:-:S05]  /*1ba0*/  @P1 VIADD R5, R4, 0x48 ;  /* 0x0000004804051836 */ /* 0x000fca0000000000 */
[----:B------:R-:W-:-:S04]  /*1bb0*/  @P1 PRMT R5, R152, 0x654, R5 ;  /* 0x0000065498051816 */ /* 0x000fc80000000005 */
[----:B------:R0:W-:Y:S01]  /*1bc0*/  @P1 SYNCS.ARRIVE.TRANS64.RED.A1T0 RZ, [R5+URZ], RZ ;  /* 0x000000ff05ff19a7 */ /* 0x0001e2000810043f */
[----:B------:R-:W-:-:S13]  /*1bd0*/  ISETP.GT.U32.AND P1, PT, R19, 0x1, PT ;  /* 0x000000011300780c */ /* 0x000fda0003f24070 */
[----:B0-----:R-:W-:Y:S05]  /*1be0*/  @P1 BRA `(.L_x_29) ;  /* 0x0000000000041947 */ /* 0x001fea0003800000 */
[----:B------:R-:W-:Y:S01]  /*1bf0*/  BPT.TRAP 0x1 ;  /* 0x000000040000795c */ /* 0x000fe20000300000 */
.L_x_29:
[----:B------:R-:W-:Y:S01]  /*1c00*/  UIADD3 UR6, UR6, 0x1, URZ ;  /* 0x0000000106067890 */ /* 0x000fe2000fffe03f */
[C---:B------:R-:W-:Y:S01]  /*1c10*/  ISETP.GT.AND P2, PT, R0.reuse, 0x1, PT ;  /* 0x000000010000780c */ /* 0x040fe20003f44270 */
[----:B------:R-:W-:Y:S02]  /*1c20*/  VIADD R3, R3, 0x1 ;  /* 0x0000000103037836 */ /* 0x000fe40000000000 */
[----:B------:R-:W-:Y:S01]  /*1c30*/  UISETP.NE.AND UP0, UPT, UR6, 0x9, UPT ;  /* 0x000000090600788c */ /* 0x000fe2000bf05270 */
[----:B------:R-:W-:Y:S02]  /*1c40*/  VIADD R0, R0, 0xffffffff ;  /* 0xffffffff00007836 */ /* 0x000fe40000000000 */
[C---:B------:R-:W-:Y:S01]  /*1c50*/  ISETP.NE.AND P1, PT, R3.reuse, 0x9, PT ;  /* 0x000000090300780c */ /* 0x040fe20003f25270 */
[----:B------:R-:W-:Y:S02]  /*1c60*/  USEL UR7, URZ, 0x1, UP0 ;  /* 0x000000013f077887 */ /* 0x000fe40008000000 */
[----:B------:R-:W-:Y:S01]  /*1c70*/  USEL UR6, UR6, URZ, UP0 ;  /* 0x0000003f06067287 */ /* 0x000fe20008000000 */
[----:B------:R-:W-:-:S03]  /*1c80*/  SEL R3, R3, RZ, P1 ;  /* 0x000000ff03037207 */ /* 0x000fc60000800000 */
[----:B------:R-:W-:Y:S01]  /*1c90*/  LOP3.LUT R7, R7, UR7, RZ, 0x3c, !PT ;  /* 0x0000000707077c12 */ /* 0x000fe2000f8e3cff */
[----:B------:R-:W-:Y:S07]  /*1ca0*/  @P2 BRA `(.L_x_30) ;  /* 0xfffffffc00082947 */ /* 0x000fee000383ffff */
.L_x_23:
[----:B------:R-:W3:Y:S02]  /*1cb0*/  LDC R0, c[0x0][0x28c] ;  /* 0x0000a300ff007b82 */ /* 0x000ee40000000800 */
[----:B---3--:R-:W-:-:S13]  /*1cc0*/  ISETP.GE.AND P1, PT, R0, 0x1, PT ;  /* 0x000000010000780c */ /* 0x008fda0003f26270 */
[----:B------:R-:W-:Y:S05]  /*1cd0*/  @!P1 BRA `(.L_x_31) ;  /* 0x0000000000509947 */ /* 0x000fea0003800000 */
[----:B------:R-:W-:Y:S05]  /*1ce0*/  @!P0 BRA `(.L_x_32) ;  /* 0x0000000000048947 */ /* 0x000fea0003800000 */
[----:B------:R-:W-:Y:S01]  /*1cf0*/  BPT.TRAP 0x1 ;  /* 0x000000040000795c */ /* 0x000fe20000300000 */
.L_x_32:
[----:B------:R-:W-:Y:S01]  /*1d00*/  ISETP.NE.AND P0, PT, R22, RZ, PT ;  /* 0x000000ff1600720c */ /* 0x000fe20003f05270 */
[----:B------:R-:W-:Y:S01]  /*1d10*/  BSSY B0, `(.L_x_33) ;  /* 0x000000e000007945 */ /* 0x000fe20003800000 */
[----:B------:R-:W-:-:S11]  /*1d20*/  ISETP.GT.U32.AND P1, PT, R19, 0x1, PT ;  /* 0x000000011300780c */ /* 0x000fd60003f24070 */
[----:B------:R-:W-:Y:S05]  /*1d30*/  @!P0 BRA `(.L_x_34) ;  /* 0x00000000002c8947 */ /* 0x000fea0003800000 */
[----:B------:R-:W-:-:S04]  /*1d40*/  UISETP.LT.AND UP0, UPT, UR40, 0x1, UPT ;  /* 0x000000012800788c */ /* 0x000fc8000bf01270 */
[----:B------:R-:W-:-:S04]  /*1d50*/  USEL UR6, UR40, 0x1, UP0 ;  /* 0x0000000128067887 */ /* 0x000fc80008000000 */
[----:B------:R-:W-:-:S04]  /*1d60*/  UIADD3 UR6, UR39, UR40, -UR6 ;  /* 0x0000002827067290 */ /* 0x000fc8000fffe806 */
[----:B------:R-:W-:-:S04]  /*1d70*/  UIMAD.WIDE.U32 UR4, UR6, 0x38e38e39, URZ ;  /* 0x38e38e39060478a5 */ /* 0x000fc8000f8e003f */
[----:B------:R-:W-:-:S04]  /*1d80*/  USHF.R.U32.HI UR4, URZ, 0x1, UR5 ;  /* 0x000000013f047899 */ /* 0x000fc80008011605 */
[----:B------:R-:W-:-:S06]  /*1d90*/  UIMAD UR6, UR4, -0x9, UR6 ;  /* 0xfffffff7040678a4 */ /* 0x000fcc000f8e0206 */
[----:B------:R-:W-:-:S04]  /*1da0*/  IMAD.U32 R3, RZ, RZ, UR6 ;  /* 0x00000006ff037e24 */ /* 0x000fc8000f8e00ff */
[----:B------:R-:W-:-:S04]  /*1db0*/  IMAD R0, R3, 0x8, R6 ;  /* 0x0000000803007824 */ /* 0x000fc800078e0206 */
[----:B------:R-:W-:-:S05]  /*1dc0*/  VIADD R3, R0, 0x48 ;  /* 0x0000004800037836 */ /* 0x000fca0000000000 */
[----:B------:R-:W-:-:S04]  /*1dd0*/  PRMT R3, R152, 0x654, R3 ;  /* 0x0000065498037816 */ /* 0x000fc80000000003 */
[----:B------:R3:W-:Y:S03]  /*1de0*/  SYNCS.ARRIVE.TRANS64.RED.A1T0 RZ, [R3+URZ], RZ ;  /* 0x000000ff03ff79a7 */ /* 0x0007e6000810043f */
.L_x_34:
[----:B------:R-:W-:Y:S05]  /*1df0*/  BSYNC B0 ;  /* 0x0000000000007941 */ /* 0x000fea0003800000 */
.L_x_33:
[----:B------:R-:W-:Y:S05]  /*1e00*/  @P1 BRA `(.L_x_31) ;  /* 0x0000000000041947 */ /* 0x000fea0003800000 */
[----:B------:R-:W-:Y:S01]  /*1e10*/  BPT.TRAP 0x1 ;  /* 0x000000040000795c */ /* 0x000fe20000300000 */
.L_x_31:
[----:B------:R-:W4:Y:S01]  /*1e20*/  LDC R6, c[0x0][0x288] ;  /* 0x0000a200ff067b82 */ /* 0x000f220000000800 */
[--C-:B------:R-:W-:Y:S01]  /*1e30*/  SHF.R.U32.HI R0, RZ, 0x2, R18.reuse ;  /* 0x00000002ff007819 */ /* 0x100fe20000011612 */
[----:B------:R-:W-:Y:S01]  /*1e40*/  IMAD.SHL.U32 R13, R154, 0x80, RZ ;  /* 0x000000809a0d7824 */ /* 0x000fe200078e00ff */
[----:B01----:R-:W-:Y:S01]  /*1e50*/  SHF.R.U32.HI R5, RZ, 0x7, R18 ;  /* 0x00000007ff057819 */ /* 0x003fe20000011612 */
[----:B------:R-:W-:Y:S01]  /*1e60*/  UIADD3 UR39, UR40, UR39, URZ ;  /* 0x0000002728277290 */ /* 0x000fe2000fffe03f */
[----:B------:R-:W-:Y:S01]  /*1e70*/  LOP3.LUT R4, R18, 0x60, RZ, 0xc0, !PT ;  /* 0x0000006012047812 */ /* 0x000fe200078ec0ff */
[----:B------:R-:W-:Y:S01]  /*1e80*/  ULDC UR7, c[0x0][0x284] ;  /* 0x0000a10000077ab9 */ /* 0x000fe20000000800 */
[----:B---3--:R-:W-:Y:S01]  /*1e90*/  LOP3.LUT R3, R0, 0x7, RZ, 0xc0, !PT ;  /* 0x0000000700037812 */ /* 0x008fe200078ec0ff */
[----:B------:R-:W-:Y:S01]  /*1ea0*/  UISETP.GT.U32.AND UP0, UPT, UR39, 0x8, UPT ;  /* 0x000000082700788c */ /* 0x000fe2000bf04070 */
[----:B------:R-:W-:Y:S01]  /*1eb0*/  LOP3.LUT R0, R5, 0x1, RZ, 0xc0, !PT ;  /* 0x0000000105007812 */ /* 0x000fe200078ec0ff */
[----:B------:R-:W-:Y:S01]  /*1ec0*/  UISETP.GE.U32.AND UP1, UPT, UR40, 0x9, UPT ;  /* 0x000000092800788c */ /* 0x000fe2000bf26070 */
[----:B------:R-:W-:Y:S01]  /*1ed0*/  SHF.R.U32.HI R10, RZ, 0x1, R4 ;  /* 0x00000001ff0a7819 */ /* 0x000fe20000011604 */
[----:B------:R-:W-:Y:S01]  /*1ee0*/  UISETP.LT.U32.AND UP0, UPT, UR40, 0x9, UP0 ;  /* 0x000000092800788c */ /* 0x000fe20008701070 */
[----:B------:R-:W-:Y:S01]  /*1ef0*/  LOP3.LUT R4, R18, 0x3, RZ, 0xc0, !PT ;  /* 0x0000000312047812 */ /* 0x000fe200078ec0ff */
[----:B------:R-:W-:Y:S01]  /*1f00*/  IMAD.SHL.U32 R8, R0, 0x40, RZ ;  /* 0x0000004000087824 */ /* 0x000fe200078e00ff */
[----:B------:R-:W-:Y:S01]  /*1f10*/  IADD3 R5, RZ, -R10, -R3 ;  /* 0x8000000aff057210 */ /* 0x000fe20007ffe803 */
[----:B------:R-:W-:Y:S01]  /*1f20*/  ULDC.64 UR8, c[0x0][0x5d0] ;  /* 0x0001740000087ab9 */ /* 0x000fe20000000a00 */
[----:B------:R-:W-:Y:S01]  /*1f30*/  SHF.R.S32.HI R21, RZ, 0x1f, R23 ;  /* 0x0000001fff157819 */ /* 0x000fe20000011417 */
[----:B------:R-:W-:Y:S01]  /*1f40*/  UIMAD.WIDE.U32 UR4, UR39, 0x38e38e39, URZ ;  /* 0x38e38e39270478a5 */ /* 0x000fe2000f8e003f */
[----:B--2---:R-:W-:Y:S01]  /*1f50*/  LOP3.LUT R157, R8, 0x40, R3, 0xe2, !PT ;  /* 0x00000040089d7812 */ /* 0x004fe200078ee203 */
[----:B------:R-:W-:Y:S01]  /*1f60*/  IMAD R3, R0, -0x40, R5 ;  /* 0xffffffc000037824 */ /* 0x000fe200078e0205 */
[----:B------:R-:W-:Y:S01]  /*1f70*/  USEL UR6, URZ, 0x1, !UP0 ;  /* 0x000000013f067887 */ /* 0x000fe2000c000000 */
[----:B------:R-:W-:Y:S01]  /*1f80*/  IMAD.SHL.U32 R0, R153, 0x100, RZ ;  /* 0x0000010099007824 */ /* 0x000fe200078e00ff */
[----:B------:R-:W-:Y:S01]  /*1f90*/  USHF.R.U32.HI UR4, URZ, 0x1, UR5 ;  /* 0x000000013f047899 */ /* 0x000fe20008011605 */
[----:B----4-:R-:W-:Y:S01]  /*1fa0*/  IMAD R12, R4, -0x2, R6 ;  /* 0xfffffffe040c7824 */ /* 0x010fe200078e0206 */
[----:B------:R-:W-:Y:S01]  /*1fb0*/  ISETP.GE.AND P0, PT, R13, R6, PT ;  /* 0x000000060d00720c */ /* 0x000fe20003f06270 */
[----:B------:R-:W-:Y:S01]  /*1fc0*/  IMAD.SHL.U32 R6, R18, 0x2, RZ ;  /* 0x0000000212067824 */ /* 0x000fe200078e00ff */
[----:B------:R-:W-:Y:S01]  /*1fd0*/  ULOP3.LUT UR38, UR38, UR6, URZ, 0x3c, !UPT ;  /* 0x0000000626267292 */ /* 0x000fe2000f8e3c3f */
[----:B------:R-:W-:Y:S01]  /*1fe0*/  IMAD R4, R21, UR8, RZ ;  /* 0x0000000815047c24 */ /* 0x000fe2000f8e02ff */
[C---:B------:R-:W-:Y:S01]  /*1ff0*/  ISETP.GE.OR P0, PT, R0.reuse, UR7, P0 ;  /* 0x0000000700007c0c */ /* 0x040fe20008706670 */
[----:B------:R-:W-:Y:S01]  /*2000*/  IMAD.WIDE R8, R153, 0x100, RZ ;  /* 0x0000010099087825 */ /* 0x000fe200078e02ff */
[----:B------:R-:W-:Y:S01]  /*2010*/  LOP3.LUT R6, R13, 0x6, R6, 0xf8, !PT ;  /* 0x000000060d067812 */ /* 0x000fe200078ef806 */
[----:B------:R-:W-:Y:S01]  /*2020*/  UIMAD UR39, UR4, -0x9, UR39 ;  /* 0xfffffff7042778a4 */ /* 0x000fe2000f8e0227 */
[----:B------:R-:W-:Y:S01]  /*2030*/  IADD3 R3, -R0, UR7, R3 ;  /* 0x0000000700037c10 */ /* 0x000fe2000fffe103 */
[----:B------:R-:W-:Y:S01]  /*2040*/  IMAD R11, R23, UR9, R4 ;  /* 0x00000009170b7c24 */ /* 0x000fe2000f8e0204 */
[----:B------:R-:W-:Y:S01]  /*2050*/  SHF.R.S32.HI R7, RZ, 0x1f, R6 ;  /* 0x0000001fff077819 */ /* 0x000fe20000011406 */
[----:B------:R-:W-:Y:S01]  /*2060*/  @UP1 ULOP3.LUT UR38, UR38, 0x1, UR4, 0x78, !UPT ;  /* 0x0000000126261892 */ /* 0x000fe2000f8e7804 */
[----:B------:R-:W-:Y:S01]  /*2070*/  LOP3.LUT R157, R8, R157, R10, 0xfe, !PT ;  /* 0x0000009d089d7212 */ /* 0x000fe200078efe0a */
[----:B------:R-:W-:-:S02]  /*2080*/  IMAD.IADD R0, R12, 0x1, -R13 ;  /* 0x000000010c007824 */ /* 0x000fc400078e0a0d */
[----:B------:R-:W-:-:S04]  /*2090*/  IMAD.WIDE.U32 R4, R23, UR8, R6 ;  /* 0x0000000817047c25 */ /* 0x000fc8000f8e0006 */
[----:B------:R-:W-:Y:S02]  /*20a0*/  IMAD.IADD R11, R5, 0x1, R11 ;  /* 0x00000001050b7824 */ /* 0x000fe400078e020b */
[----:B------:R-:W-:Y:S02]  /*20b0*/  IMAD.MOV.U32 R153, RZ, RZ, -0x1 ;  /* 0xffffffffff997424 */ /* 0x000fe400078e00ff */
[----:B------:R-:W-:Y:S01]  /*20c0*/  IMAD.MOV.U32 R10, RZ, RZ, R4 ;  /* 0x000000ffff0a7224 */ /* 0x000fe200078e0004 */
[----:B------:R-:W-:Y:S06]  /*20d0*/  @P0 BRA `(.L_x_35) ;  /* 0x0000008400680947 */ /* 0x000fec0003800000 */
[----:B------:R-:W0:Y:S01]  /*20e0*/  LDC.64 R4, c[0x0][0x5c8] ;  /* 0x00017200ff047b82 */ /* 0x000e220000000a00 */
[----:B-----5:R-:W-:Y:S01]  /*20f0*/  FSETP.NEU.AND P0, PT, R156, RZ, PT ;  /* 0x000000ff9c00720b */ /* 0x020fe20003f0d000 */
[----:B------:R-:W-:Y:S01]  /*2100*/  BSSY B0, `(.L_x_35) ;  /* 0x0000857000007945 */ /* 0x000fe20003800000 */
[----:B------:R-:W-:-:S04]  /*2110*/  ISETP.GT.AND P3, PT, R3, RZ, PT ;  /* 0x000000ff0300720c */ /* 0x000fc80003f64270 */
[----:B------:R-:W-:Y:S01]  /*2120*/  ISETP.GT.AND P1, PT, R0, RZ, P3 ;  /* 0x000000ff0000720c */ /* 0x000fe20001f24270 */
[-C--:B0-----:R-:W-:Y:S02]  /*2130*/  IMAD R12, R9, R4.reuse, RZ ;  /* 0x00000004090c7224 */ /* 0x081fe400078e02ff */
[----:B------:R-:W-:-:S04]  /*2140*/  IMAD.WIDE.U32 R168, R157, R4, R10 ;  /* 0x000000049da87225 */ /* 0x000fc800078e000a */
[----:B------:R-:W-:-:S05]  /*2150*/  IMAD R11, R157, R5, R12 ;  /* 0x000000059d0b7224 */ /* 0x000fca00078e020c */
[----:B------:R-:W-:Y:S01]  /*2160*/  IADD3 R167, R169, R11, RZ ;  /* 0x0000000ba9a77210 */ /* 0x000fe20007ffe0ff */
[----:B------:R-:W-:Y:S06]  /*2170*/  @!P0 BRA `(.L_x_36) ;  /* 0x0000006000088947 */ /* 0x000fec0003800000 */
[----:B------:R-:W0:Y:S01]  /*2180*/  LDC.64 R12, c[0x0][0x5b8] ;  /* 0x00016e00ff0c7b82 */ /* 0x000e220000000a00 */
[----:B------:R-:W-:-:S07]  /*2190*/  ULDC.64 UR4, c[0x0][0x5c0] ;  /* 0x0001700000047ab9 */ /* 0x000fce0000000a00 */
[----:B------:R-:W1:Y:S08]  /*21a0*/  LDC.64 R14, c[0x0][0x5b0] ;  /* 0x00016c00ff0e7b82 */ /* 0x000e700000000a00 */
[----:B------:R-:W2:Y:S01]  /*21b0*/  LDC.64 R10, c[0x0][0x5a8] ;  /* 0x00016a00ff0a7b82 */ /* 0x000ea20000000a00 */
[----:B0-----:R-:W-:-:S04]  /*21c0*/  IMAD R20, R21, R12, RZ ;  /* 0x0000000c15147224 */ /* 0x001fc800078e02ff */
[C---:B------:R-:W-:Y:S02]  /*21d0*/  IMAD R13, R23.reuse, R13, R20 ;  /* 0x0000000d170d7224 */ /* 0x040fe400078e0214 */
[----:B------:R-:W-:-:S04]  /*21e0*/  IMAD.WIDE.U32 R20, R23, R12, R6 ;  /* 0x0000000c17147225 */ /* 0x000fc800078e0006 */
[-C--:B-1----:R-:W-:Y:S02]  /*21f0*/  IMAD R154, R9, R14.reuse, RZ ;  /* 0x0000000e099a7224 */ /* 0x082fe400078e02ff */
[----:B------:R-:W-:Y:S02]  /*2200*/  IMAD.IADD R159, R21, 0x1, R13 ;  /* 0x00000001159f7824 */ /* 0x000fe400078e020d */
[----:B------:R-:W-:Y:S02]  /*2210*/  IMAD.MOV.U32 R158, RZ, RZ, R20 ;  /* 0x000000ffff9e7224 */ /* 0x000fe400078e0014 */
[C---:B------:R-:W-:Y:S02]  /*2220*/  IMAD R169, R157.reuse, R15, R154 ;  /* 0x0000000f9da97224 */ /* 0x040fe400078e029a */
[----:B------:R-:W-:-:S04]  /*2230*/  IMAD.WIDE.U32 R160, R157, R14, R158 ;  /* 0x0000000e9da07225 */ /* 0x000fc800078e009e */
[----:B------:R-:W-:Y:S01]  /*2240*/  IMAD.IADD R154, R161, 0x1, R169 ;  /* 0x00000001a19a7824 */ /* 0x000fe200078e02a9 */
[----:B--2---:R-:W-:-:S04]  /*2250*/  LEA R162, P0, R160, R10, 0x1 ;  /* 0x0000000aa0a27211 */ /* 0x004fc800078008ff */
[----:B------:R-:W-:-:S05]  /*2260*/  LEA.HI.X R163, R160, R11, R154, 0x1, P0 ;  /* 0x0000000ba0a37211 */ /* 0x000fca00000f0c9a */
[----:B------:R-:W2:Y:S01]  /*2270*/  @P1 LDG.E.LTC128B.U16 R154, desc[UR36][R162.64] ;  /* 0x00000024a29a1981 */ /* 0x000ea2000c1e1520 */
[----:B------:R-:W-:Y:S01]  /*2280*/  IMAD.WIDE.U32 R164, R157, R14, R6 ;  /* 0x0000000e9da47225 */ /* 0x000fe200078e0006 */
[----:B------:R-:W-:Y:S01]  /*2290*/  ISETP.GT.AND P2, PT, R0, 0x1, P3 ;  /* 0x000000010000780c */ /* 0x000fe20001f44270 */
[----:B------:R-:W-:Y:S01]  /*22a0*/  BSSY B1, `(.L_x_37) ;  /* 0x0000012000017945 */ /* 0x000fe20003800000 */
[----:B------:R-:W-:Y:S01]  /*22b0*/  LEA R160, P0, R168, UR4, 0x1 ;  /* 0x00000004a8a07c11 */ /* 0x000fe2000f8008ff */
[----:B------:R-:W-:Y:S02]  /*22c0*/  IMAD.IADD R165, R169, 0x1, R165 ;  /* 0x00000001a9a57824 */ /* 0x000fe400078e02a5 */
[----:B------:R-:W-:-:S04]  /*22d0*/  IMAD.WIDE.U32 R164, R23, R12, R164 ;  /* 0x0000000c17a47225 */ /* 0x000fc800078e00a4 */
[----:B--2---:R-:W-:-:S04]  /*22e0*/  IMAD.U32 R161, R154, 0x10000, RZ ;  /* 0x000100009aa17824 */ /* 0x004fc800078e00ff */
[----:B------:R-:W-:-:S04]  /*22f0*/  FMUL R161, R161, R156 ;  /* 0x0000009ca1a17220 */ /* 0x000fc80000400000 */
[----:B------:R-:W-:Y:S01]  /*2300*/  FFMA R161, R88, R155, R161 ;  /* 0x0000009b58a17223 */ /* 0x000fe200000000a1 */
[----:B------:R-:W-:-:S04]  /*2310*/  IMAD.IADD R88, R13, 0x1, R165 ;  /* 0x000000010d587824 */ /* 0x000fc800078e02a5 */
[----:B------:R-:W-:Y:S02]  /*2320*/  F2FP.BF16.F32.PACK_AB R163, RZ, R161 ;  /* 0x000000a1ffa3723e */ /* 0x000fe400000010ff */
[----:B------:R-:W-:Y:S02]  /*2330*/  LEA.HI.X R161, R168, UR5, R167, 0x1, P0 ;  /* 0x00000005a8a17c11 */ /* 0x000fe400080f0ca7 */
[----:B------:R-:W-:Y:S02]  /*2340*/  PRMT R165, R163, 0x7610, R165 ;  /* 0x00007610a3a57816 */ /* 0x000fe400000000a5 */
[----:B------:R-:W-:-:S03]  /*2350*/  LEA R162, P0, R164, R10, 0x1 ;  /* 0x0000000aa4a27211 */ /* 0x000fc600078008ff */
[----:B------:R0:W-:Y:S01]  /*2360*/  @P1 STG.E.U16 desc[UR36][R160.64], R165 ;  /* 0x000000a5a0001986 */ /* 0x0001e2000c101524 */
[----:B------:R-:W-:Y:S01]  /*2370*/  LEA.HI.X R163, R164, R11, R88, 0x1, P0 ;  /* 0x0000000ba4a37211 */ /* 0x000fe200000f0c58 */
[C---:B------:R-:W-:Y:S01]  /*2380*/  IMAD.SHL.U32 R164, R14.reuse, 0x8, RZ ;  /* 0x000000080ea47824 */ /* 0x040fe200078e00ff */
[----:B0-----:R-:W-:Y:S01]  /*2390*/  SHF.L.U64.HI R165, R14, 0x3, R15 ;  /* 0x000000030ea57819 */ /* 0x001fe2000001020f */
[----:B------:R-:W-:Y:S06]  /*23a0*/  @!P2 BRA `(.L_x_38) ;  /* 0x000000000004a947 */ /* 0x000fec0003800000 */
[----:B------:R0:W5:Y:S02]  /*23b0*/  LDG.E.LTC128B.U16 R154, desc[UR36][R162.64+0x2] ;  /* 0x00000224a29a7981 */ /* 0x000164000c1e1520 */
.L_x_38:
[----:B------:R-:W-:Y:S05]  /*23c0*/  BSYNC B1 ;  /* 0x0000000000017941 */ /* 0x000fea0003800000 */
.L_x_37:
[----:B-----5:R-:W-:Y:S01]  /*23d0*/  IMAD.U32 R167, R154, 0x10000, RZ ;  /* 0x000100009aa77824 */ /* 0x020fe200078e00ff */
[----:B------:R-:W-:Y:S01]  /*23e0*/  ISETP.GT.AND P0, PT, R3, 0x8, PT ;  /* 0x000000080300780c */ /* 0x000fe20003f04270 */
[----:B------:R-:W-:-:S04]  /*23f0*/  IMAD.WIDE.U32 R172, R157, R14, R164 ;  /* 0x0000000e9dac7225 */ /* 0x000fc800078e00a4 */
[----:B------:R-:W-:Y:S01]  /*2400*/  FMUL R88, R167, R156 ;  /* 0x0000009ca7587220 */ /* 0x000fe20000400000 */
[----:B------:R-:W-:Y:S01]  /*2410*/  ISETP.GT.AND P1, PT, R0, RZ, P0 ;  /* 0x000000ff0000720c */ /* 0x000fe20000724270 */
[----:B------:R-:W-:Y:S01]  /*2420*/  IMAD.IADD R171, R169, 0x1, R173 ;  /* 0x00000001a9ab7824 */ /* 0x000fe200078e02ad */
[----:B------:R-:W-:Y:S01]  /*2430*/  IADD3 R167, P4, R20, R172, RZ ;  /* 0x000000ac14a77210 */ /* 0x000fe20007f9e0ff */
[----:B------:R-:W-:-:S04]  /*2440*/  FFMA R89, R89, R155, R88 ;  /* 0x0000009b59597223 */ /* 0x000fc80000000058 */
[----:B------:R-:W-:Y:S01]  /*2450*/  IMAD.X R168, R171, 0x1, R159, P4 ;  /* 0x00000001aba87824 */ /* 0x000fe200020e069f */
[C---:B------:R-:W-:Y:S02]  /*2460*/  LEA R88, P4, R167.reuse, R10, 0x1 ;  /* 0x0000000aa7587211 */ /* 0x040fe400078808ff */
[----:B------:R-:W-:Y:S02]  /*2470*/  F2FP.BF16.F32.PACK_AB R169, RZ, R89 ;  /* 0x00000059ffa9723e */ /* 0x000fe400000010ff */
[--C-:B------:R-:W-:Y:S02]  /*2480*/  LEA.HI.X R89, R167, R11, R168.reuse, 0x1, P4 ;  /* 0x0000000ba7597211 */ /* 0x100fe400020f0ca8 */
[----:B------:R-:W-:-:S05]  /*2490*/  PRMT R168, R169, 0x7610, R168 ;  /* 0x00007610a9a87816 */ /* 0x000fca00000000a8 */
[----:B------:R1:W-:Y:S04]  /*24a0*/  @P2 STG.E.U16 desc[UR36][R160.64+0x2], R168 ;  /* 0x000002a8a0002986 */ /* 0x0003e8000c101524 */
[----:B------:R2:W3:Y:S01]  /*24b0*/  @P1 LDG.E.LTC128B.U16 R154, desc[UR36][R88.64] ;  /* 0x00000024589a1981 */ /* 0x0004e2000c1e1520 */
[----:B------:R-:W-:Y:S01]  /*24c0*/  IMAD.SHL.U32 R167, R4, 0x10, RZ ;  /* 0x0000001004a77824 */ /* 0x000fe200078e00ff */
[----:B------:R-:W-:Y:S01]  /*24d0*/  IADD3 R172, P2, R6, R172, RZ ;  /* 0x000000ac06ac7210 */ /* 0x000fe20007f5e0ff */
[----:B------:R-:W-:Y:S03]  /*24e0*/  BSSY B1, `(.L_x_39) ;  /* 0x0000011000017945 */ /* 0x000fe60003800000 */
[----:B------:R-:W-:Y:S01]  /*24f0*/  IADD3 R170, P4, R167, R160, RZ ;  /* 0x000000a0a7aa7210 */ /* 0x000fe20007f9e0ff */
[----:B------:R-:W-:Y:S01]  /*2500*/  IMAD.X R173, R7, 0x1, R171, P2 ;  /* 0x0000000107ad7824 */ /* 0x000fe200010e06ab */
[----:B------:R-:W-:Y:S01]  /*2510*/  ISETP.GT.AND P2, PT, R0, 0x1, P0 ;  /* 0x000000010000780c */ /* 0x000fe20000744270 */
[----:B------:R-:W-:-:S04]  /*2520*/  IMAD.WIDE.U32 R172, R23, R12, R172 ;  /* 0x0000000c17ac7225 */ /* 0x000fc800078e00ac */
[----:B-1----:R-:W-:Y:S01]  /*2530*/  IMAD.IADD R168, R13, 0x1, R173 ;  /* 0x000000010da87824 */ /* 0x002fe200078e02ad */
[----:B--2---:R-:W-:-:S04]  /*2540*/  LEA R88, P5, R172, R10, 0x1 ;  /* 0x0000000aac587211 */ /* 0x004fc800078a08ff */
[----:B------:R-:W-:Y:S01]  /*2550*/  LEA.HI.X R89, R172, R11, R168, 0x1, P5 ;  /* 0x0000000bac597211 */ /* 0x000fe200028f0ca8 */
[----:B---3--:R-:W-:-:S04]  /*2560*/  IMAD.U32 R169, R154, 0x10000, RZ ;  /* 0x000100009aa97824 */ /* 0x008fc800078e00ff */
[----:B------:R-:W-:-:S04]  /*2570*/  FMUL R169, R169, R156 ;  /* 0x0000009ca9a97220 */ /* 0x000fc80000400000 */
[----:B------:R-:W-:Y:S01]  /*2580*/  FFMA R90, R90, R155, R169 ;  /* 0x0000009b5a5a7223 */ /* 0x000fe200000000a9 */
[----:B------:R-:W-:-:S04]  /*2590*/  SHF.L.U64.HI R169, R4, 0x4, R5 ;  /* 0x0000000404a97819 */ /* 0x000fc80000010205 */
[----:B------:R-:W-:Y:S02]  /*25a0*/  F2FP.BF16.F32.PACK_AB R90, RZ, R90 ;  /* 0x0000005aff5a723e */ /* 0x000fe400000010ff */
[----:B------:R-:W-:-:S05]  /*25b0*/  IADD3.X R171, R169, R161, RZ, P4, !PT ;  /* 0x000000a1a9ab7210 */ /* 0x000fca00027fe4ff */
[----:B------:R1:W-:Y:S01]  /*25c0*/  @P1 STG.E.U16 desc[UR36][R170.64], R90 ;  /* 0x0000005aaa001986 */ /* 0x0003e2000c101524 */
[----:B------:R-:W-:Y:S05]  /*25d0*/  @!P2 BRA `(.L_x_40) ;  /* 0x000000000004a947 */ /* 0x000fea0003800000 */
[----:B------:R2:W5:Y:S02]  /*25e0*/  LDG.E.LTC128B.U16 R154, desc[UR36][R88.64+0x2] ;  /* 0x00000224589a7981 */ /* 0x000564000c1e1520 */
.L_x_40:
[----:B------:R-:W-:Y:S05]  /*25f0*/  BSYNC B1 ;  /* 0x0000000000017941 */ /* 0x000fea0003800000 */
.L_x_39:
[----:B-----5:R-:W-:Y:S01]  /*2600*/  IMAD.U32 R173, R154, 0x10000, RZ ;  /* 0x000100009aad7824 */ /* 0x020fe200078e00ff */
[----:B------:R-:W-:Y:S01]  /*2610*/  ISETP.GT.AND P1, PT, R0, 0x8, P3 ;  /* 0x000000080000780c */ /* 0x000fe20001f24270 */
[----:B------:R-:W-:Y:S02]  /*2620*/  BSSY B1, `(.L_x_41) ;  /* 0x000000a000017945 */ /* 0x000fe40003800000 */
[----:B-1----:R-:W-:-:S04]  /*2630*/  FMUL R90, R173, R156 ;  /* 0x0000009cad5a7220 */ /* 0x002fc80000400000 */
[----:B------:R-:W-:Y:S01]  /*2640*/  FFMA R90, R91, R155, R90 ;  /* 0x0000009b5b5a7223 */ /* 0x000fe2000000005a */
[----:B------:R-:W-:-:S04]  /*2650*/  @P2 IMAD.MOV.U32 R91, RZ, RZ, R171 ;  /* 0x000000ffff5b2224 */ /* 0x000fc800078e00ab */
[----:B------:R-:W-:-:S04]  /*2660*/  F2FP.BF16.F32.PACK_AB R90, RZ, R90 ;  /* 0x0000005aff5a723e */ /* 0x000fc800000010ff */
[----:B------:R-:W-:Y:S01]  /*2670*/  PRMT R168, R90, 0x7610, R168 ;  /* 0x000076105aa87816 */ /* 0x000fe200000000a8 */
[----:B------:R-:W-:-:S05]  /*2680*/  @P2 IMAD.MOV.U32 R90, RZ, RZ, R170 ;  /* 0x000000ffff5a2224 */ /* 0x000fca00078e00aa */
[----:B------:R1:W-:Y:S01]  /*2690*/  @P2 STG.E.U16 desc[UR36][R90.64+0x2], R168 ;  /* 0x000002a85a002986 */ /* 0x0003e2000c101524 */
[----:B------:R-:W-:Y:S05]  /*26a0*/  @!P1 BRA `(.L_x_42) ;  /* 0x0000000000049947 */ /* 0x000fea0003800000 */
[----:B------:R3:W5:Y:S02]  /*26b0*/  LDG.E.LTC128B.U16 R154, desc[UR36][R162.64+0x10] ;  /* 0x00001024a29a7981 */ /* 0x000764000c1e1520 */
.L_x_42:
[----:B------:R-:W-:Y:S05]  /*26c0*/  BSYNC B1 ;  /* 0x0000000000017941 */ /* 0x000fea0003800000 */
.L_x_41:
[----:B-1---5:R-:W-:Y:S01]  /*26d0*/  IMAD.U32 R91, R154, 0x10000, RZ ;  /* 0x000100009a5b7824 */ /* 0x022fe200078e00ff */
[----:B------:R-:W-:Y:S01]  /*26e0*/  ISETP.GT.AND P2, PT, R0, 0x9, P3 ;  /* 0x000000090000780c */ /* 0x000fe20001f44270 */
[----:B------:R-:W-:Y:S01]  /*26f0*/  @P1 IMAD.MOV.U32 R90, RZ, RZ, R160 ;  /* 0x000000ffff5a1224 */ /* 0x000fe200078e00a0 */
[----:B------:R-:W-:Y:S01]  /*2700*/  BSSY B1, `(.L_x_43) ;  /* 0x0000009000017945 */ /* 0x000fe20003800000 */
[----:B------:R-:W-:-:S04]  /*2710*/  FMUL R91, R91, R156 ;  /* 0x0000009c5b5b7220 */ /* 0x000fc80000400000 */
[----:B------:R-:W-:-:S05]  /*2720*/  FFMA R91, R92, R155, R91 ;  /* 0x0000009b5c5b7223 */ /* 0x000fca000000005b */
[----:B------:R-:W-:-:S04]  /*2730*/  F2FP.BF16.F32.PACK_AB R91, RZ, R91 ;  /* 0x0000005bff5b723e */ /* 0x000fc800000010ff */
[----:B------:R-:W-:Y:S01]  /*2740*/  PRMT R92, R91, 0x7610, R92 ;  /* 0x000076105b5c7816 */ /* 0x000fe2000000005c */
[----:B------:R-:W-:-:S05]  /*2750*/  @P1 IMAD.MOV.U32 R91, RZ, RZ, R161 ;  /* 0x000000ffff5b1224 */ /* 0x000fca00078e00a1 */
[----:B------:R1:W-:Y:S01]  /*2760*/  @P1 STG.E.U16 desc[UR36][R90.64+0x10], R92 ;  /* 0x0000105c5a001986 */ /* 0x0003e2000c101524 */
[----:B------:R-:W-:Y:S05]  /*2770*/  @!P2 BRA `(.L_x_44) ;  /* 0x000000000004a947 */ /* 0x000fea0003800000 */
[----:B------:R4:W5:Y:S02]  /*2780*/  LDG.E.LTC128B.U16 R154, desc[UR36][R162.64+0x12] ;  /* 0x00001224a29a7981 */ /* 0x000964000c1e1520 */
.L_x_44:
[----:B------:R-:W-:Y:S05]  /*2790*/  BSYNC B1 ;  /* 0x0000000000017941 */ /* 0x000fea0003800000 */
.L_x_43:
[----:B-1---5:R-:W-:Y:S01]  /*27a0*/  IMAD.U32 R91, R154, 0x10000, RZ ;  /* 0x000100009a5b7824 */ /* 0x022fe200078e00ff */
[----:B------:R-:W-:Y:S01]  /*27b0*/  ISETP.GT.AND P1, PT, R0, 0x8, P0 ;  /* 0x000000080000780c */ /* 0x000fe20000724270 */
[----:B------:R-:W-:Y:S02]  /*27c0*/  BSSY B1, `(.L_x_45) ;  /* 0x000000a000017945 */ /* 0x000fe40003800000 */
[----:B------:R-:W-:Y:S01]  /*27d0*/  FMUL R90, R91, R156 ;  /* 0x0000009c5b5a7220 */ /* 0x000fe20000400000 */
[----:B------:R-:W-:-:S03]  /*27e0*/  @P2 IMAD.MOV.U32 R91, RZ, RZ, R161 ;  /* 0x000000ffff5b2224 */ /* 0x000fc600078e00a1 */
[----:B------:R-:W-:-:S05]  /*27f0*/  FFMA R90, R93, R155, R90 ;  /* 0x0000009b5d5a7223 */ /* 0x000fca000000005a */
[----:B------:R-:W-:-:S04]  /*2800*/  F2FP.BF16.F32.PACK_AB R90, RZ, R90 ;  /* 0x0000005aff5a723e */ /* 0x000fc800000010ff */
[----:B------:R-:W-:Y:S01]  /*2810*/  PRMT R92, R90, 0x7610, R92 ;  /* 0x000076105a5c7816 */ /* 0x000fe2000000005c */
[----:B------:R-:W-:-:S05]  /*2820*/  @P2 IMAD.MOV.U32 R90, RZ, RZ, R160 ;  /* 0x000000ffff5a2224 */ /* 0x000fca00078e00a0 */
[----:B------:R1:W-:Y:S01]  /*2830*/  @P2 STG.E.U16 desc[UR36][R90.64+0x12], R92 ;  /* 0x0000125c5a002986 */ /* 0x0003e2000c101524 */
[----:B------:R-:W-:Y:S05]  /*2840*/  @!P1 BRA `(.L_x_46) ;  /* 0x0000000000049947 */ /* 0x000fea0003800000 */
[----:B------:R0:W5:Y:S02]  /*2850*/  LDG.E.LTC128B.U16 R154, desc[UR36][R88.64+0x10] ;  /* 0x00001024589a7981 */ /* 0x000164000c1e1520 */
.L_x_46:
[----:B------:R-:W-:Y:S05]  /*2860*/  BSYNC B1 ;  /* 0x0000000000017941 */ /* 0x000fea0003800000 */
.L_x_45:
        /* <DEDUP_REMOVED lines=12> */
.L_x_48:
[----:B------:R-:W-:Y:S05]  /*2930*/  BSYNC B1 ;  /* 0x0000000000017941 */ /* 0x000fea0003800000 */
.L_x_47:
[----:B-1---5:R-:W-:Y:S01]  /*2940*/  IMAD.U32 R91, R154, 0x10000, RZ ;  /* 0x000100009a5b7824 */ /* 0x022fe200078e00ff */
[----:B------:R-:W-:Y:S01]  /*2950*/  ISETP.GT.AND P1, PT, R0, 0x10, P3 ;  /* 0x000000100000780c */ /* 0x000fe20001f24270 */
[----:B------:R-:W-:Y:S02]  /*2960*/  BSSY B1, `(.L_x_49) ;  /* 0x000000a000017945 */ /* 0x000fe40003800000 */
[----:B------:R-:W-:Y:S01]  /*2970*/  FMUL R90, R91, R156 ;  /* 0x0000009c5b5a7220 */ /* 0x000fe20000400000 */
[----:B------:R-:W-:-:S03]  /*2980*/  @P2 MOV R91, R171 ;  /* 0x000000ab005b2202 */ /* 0x000fc60000000f00 */
[----:B------:R-:W-:-:S05]  /*2990*/  FFMA R90, R95, R155, R90 ;  /* 0x0000009b5f5a7223 */ /* 0x000fca000000005a */
[----:B------:R-:W-:-:S04]  /*29a0*/  F2FP.BF16.F32.PACK_AB R90, RZ, R90 ;  /* 0x0000005aff5a723e */ /* 0x000fc800000010ff */
[----:B------:R-:W-:Y:S01]  /*29b0*/  PRMT R92, R90, 0x7610, R92 ;  /* 0x000076105a5c7816 */ /* 0x000fe2000000005c */
[----:B------:R-:W-:-:S05]  /*29c0*/  @P2 IMAD.MOV.U32 R90, RZ, RZ, R170 ;  /* 0x000000ffff5a2224 */ /* 0x000fca00078e00aa */
[----:B------:R1:W-:Y:S01]  /*29d0*/  @P2 STG.E.U16 desc[UR36][R90.64+0x12], R92 ;  /* 0x0000125c5a002986 */ /* 0x0003e2000c101524 */
[----:B------:R-:W-:Y:S05]  /*29e0*/  @!P1 BRA `(.L_x_50) ;  /* 0x0000000000049947 */ /* 0x000fea0003800000 */
[----:B------:R0:W5:Y:S02]  /*29f0*/  LDG.E.LTC128B.U16 R154, desc[UR36][R162.64+0x20] ;  /* 0x00002024a29a7981 */ /* 0x000164000c1e1520 */
.L_x_50:
[----:B------:R-:W-:Y:S05]  /*2a00*/  BSYNC B1 ;  /* 0x0000000000017941 */ /* 0x000fea0003800000 */
.L_x_49:
        /* <DEDUP_REMOVED lines=12> */
.L_x_52:
[----:B------:R-:W-:Y:S05]  /*2ad0*/  BSYNC B1 ;  /* 0x0000000000017941 */ /* 0x000fea0003800000 */
.L_x_51:
        /* <DEDUP_REMOVED lines=12> */
.L_x_54:
[----:B------:R-:W-:Y:S05]  /*2ba0*/  BSYNC B1 ;  /* 0x0000000000017941 */ /* 0x000fea0003800000 */
.L_x_53:
        /* <DEDUP_REMOVED lines=12> */
.L_x_56:
[----:B------:R-:W-:Y:S05]  /*2c70*/  BSYNC B1 ;  /* 0x0000000000017941 */ /* 0x000fea0003800000 */
.L_x_55:
        /* <DEDUP_REMOVED lines=12> */
.L_x_58:
[----:B------:R-:W-:Y:S05]  /*2d40*/  BSYNC B1 ;  /* 0x0000000000017941 */ /* 0x000fea0003800000 */
.L_x_57:
[----:B-1---5:R-:W-:Y:S01]  /*2d50*/  IMAD.U32 R91, R154, 0x10000, RZ ;  /* 0x000100009a5b7824 */ /* 0x022fe200078e00ff */
[----:B------:R-:W-:Y:S01]  /*2d60*/  ISETP.GT.AND P2, PT, R0, 0x19, P3 ;  /* 0x000000190000780c */ /* 0x000fe20001f44270 */
[----:B------:R-:W-:Y:S01]  /*2d70*/  @P1 IMAD.MOV.U32 R90, RZ, RZ, R160 ;  /* 0x000000ffff5a1224 */ /* 0x000fe200078e00a0 */
[----:B------:R-:W-:Y:S01]  /*2d80*/  BSSY B1, `(.L_x_59) ;  /* 0x0000009000017945 */ /* 0x000fe20003800000 */
[----:B------:R-:W-:-:S04]  /*2d90*/  FMUL R91, R91, R156 ;  /* 0x0000009c5b5b7220 */ /* 0x000fc80000400000 */
[----:B------:R-:W-:-:S05]  /*2da0*/  FFMA R91, R100, R155, R91 ;  /* 0x0000009b645b7223 */ /* 0x000fca000000005b */
[----:B------:R-:W-:-:S04]  /*2db0*/  F2FP.BF16.F32.PACK_AB R91, RZ, R91 ;  /* 0x0000005bff5b723e */ /* 0x000fc800000010ff */
[----:B------:R-:W-:Y:S02]  /*2dc0*/  PRMT R92, R91, 0x7610, R92 ;  /* 0x000076105b5c7816 */ /* 0x000fe4000000005c */
[----:B------:R-:W-:-:S05]  /*2dd0*/  @P1 MOV R91, R161 ;  /* 0x000000a1005b1202 */ /* 0x000fca0000000f00 */
[----:B------:R1:W-:Y:S01]  /*2de0*/  @P1 STG.E.U16 desc[UR36][R90.64+0x30], R92 ;  /* 0x0000305c5a001986 */ /* 0x0003e2000c101524 */
[----:B------:R-:W-:Y:S05]  /*2df0*/  @!P2 BRA `(.L_x_60) ;  /* 0x000000000004a947 */ /* 0x000fea0003800000 */
[----:B------:R0:W5:Y:S02]  /*2e00*/  LDG.E.LTC128B.U16 R154, desc[UR36][R162.64+0x32] ;  /* 0x00003224a29a7981 */ /* 0x000164000c1e1520 */
.L_x_60:
[----:B------:R-:W-:Y:S05]  /*2e10*/  BSYNC B1 ;  /* 0x0000000000017941 */ /* 0x000fea0003800000 */
.L_x_59:
        /* <DEDUP_REMOVED lines=12> */
.L_x_62:
[----:B------:R-:W-:Y:S05]  /*2ee0*/  BSYNC B1 ;  /* 0x0000000000017941 */ /* 0x000fea0003800000 */
.L_x_61:
        /* <DEDUP_REMOVED lines=12> */
.L_x_64:
[----:B------:R-:W-:Y:S05]  /*2fb0*/  BSYNC B1 ;  /* 0x0000000000017941 */ /* 0x000fea0003800000 */
.L_x_63:
        /* <DEDUP_REMOVED lines=12> */
.L_x_66:
[----:B------:R-:W-:Y:S05]  /*3080*/  BSYNC B1 ;  /* 0x0000000000017941 */ /* 0x000fea0003800000 */
.L_x_65:
        /* <DEDUP_REMOVED lines=12> */
.L_x_68:
[----:B------:R-:W-:Y:S05]  /*3150*/  BSYNC B1 ;  /* 0x0000000000017941 */ /* 0x000fea0003800000 */
.L_x_67:
        /* <DEDUP_REMOVED lines=12> */
.L_x_70:
[----:B------:R-:W-:Y:S05]  /*3220*/  BSYNC B1 ;  /* 0x0000000000017941 */ /* 0x000fea0003800000 */
.L_x_69:
        /* <DEDUP_REMOVED lines=12> */
.L_x_72:
[----:B------:R-:W-:Y:S05]  /*32f0*/  BSYNC B1 ;  /* 0x0000000000017941 */ /* 0x000fea0003800000 */
.L_x_71:
        /* <DEDUP_REMOVED lines=12> */
.L_x_74:
[----:B------:R-:W-:Y:S05]  /*33c0*/  BSYNC B1 ;  /* 0x0000000000017941 */ /* 0x000fea0003800000 */
.L_x_73:
        /* <DEDUP_REMOVED lines=12> */
.L_x_76:
[----:B------:R-:W-:Y:S05]  /*3490*/  BSYNC B1 ;  /* 0x0000000000017941 */ /* 0x000fea0003800000 */
.L_x_75:
        /* <DEDUP_REMOVED lines=12> */
.L_x_78:
[----:B------:R-:W-:Y:S05]  /*3560*/  BSYNC B1 ;  /* 0x0000000000017941 */ /* 0x000fea0003800000 */
.L_x_77:
        /* <DEDUP_REMOVED lines=12> */
.L_x_80:
[----:B------:R-:W-:Y:S05]  /*3630*/  BSYNC B1 ;  /* 0x0000000000017941 */ /* 0x000fea0003800000 */
.L_x_79:
        /* <DEDUP_REMOVED lines=12> */
.L_x_82:
[----:B------:R-:W-:Y:S05]  /*3700*/  BSYNC B1 ;  /* 0x0000000000017941 */ /* 0x000fea0003800000 */
.L_x_81:
        /* <DEDUP_REMOVED lines=12> */
.L_x_84:
[----:B------:R-:W-:Y:S05]  /*37d0*/  BSYNC B1 ;  /* 0x0000000000017941 */ /* 0x000fea0003800000 */
.L_x_83:
        /* <DEDUP_REMOVED lines=12> */
.L_x_86:
[----:B------:R-:W-:Y:S05]  /*38a0*/  BSYNC B1 ;  /* 0x0000000000017941 */ /* 0x000fea0003800000 */
.L_x_85:
        /* <DEDUP_REMOVED lines=12> */
.L_x_88:
[----:B------:R-:W-:Y:S05]  /*3970*/  BSYNC B1 ;  /* 0x0000000000017941 */ /* 0x000fea0003800000 */
.L_x_87:
        /* <DEDUP_REMOVED lines=12> */
.L_x_90:
[----:B------:R-:W-:Y:S05]  /*3a40*/  BSYNC B1 ;  /* 0x0000000000017941 */ /* 0x000fea0003800000 */
.L_x_89:
        /* <DEDUP_REMOVED lines=12> */
.L_x_92:
[----:B------:R-:W-:Y:S05]  /*3b10*/  BSYNC B1 ;  /* 0x0000000000017941 */ /* 0x000fea0003800000 */
.L_x_91:
        /* <DEDUP_REMOVED lines=12> */
.L_x_94:
[----:B------:R-:W-:Y:S05]  /*3be0*/  BSYNC B1 ;  /* 0x0000000000017941 */ /* 0x000fea0003800000 */
.L_x_93:
        /* <DEDUP_REMOVED lines=12> */
.L_x_96:
[----:B------:R-:W-:Y:S05]  /*3cb0*/  BSYNC B1 ;  /* 0x0000000000017941 */ /* 0x000fea0003800000 */
.L_x_95:
        /* <DEDUP_REMOVED lines=12> */
.L_x_98:
[----:B------:R-:W-:Y:S05]  /*3d80*/  BSYNC B1 ;  /* 0x0000000000017941 */ /* 0x000fea0003800000 */
.L_x_97:
        /* <DEDUP_REMOVED lines=12> */
.L_x_100:
[----:B------:R-:W-:Y:S05]  /*3e50*/  BSYNC B1 ;  /* 0x0000000000017941 */ /* 0x000fea0003800000 */
.L_x_99:
        /* <DEDUP_REMOVED lines=12> */
.L_x_102:
[----:B------:R-:W-:Y:S05]  /*3f20*/  BSYNC B1 ;  /* 0x0000000000017941 */ /* 0x000fea0003800000 */
.L_x_101:
        /* <DEDUP_REMOVED lines=12> */
.L_x_104:
[----:B------:R-:W-:Y:S05]  /*3ff0*/  BSYNC B1 ;  /* 0x0000000000017941 */ /* 0x000fea0003800000 */
.L_x_103:
        /* <DEDUP_REMOVED lines=12> */
.L_x_106:
[----:B------:R-:W-:Y:S05]  /*40c0*/  BSYNC B1 ;  /* 0x0000000000017941 */ /* 0x000fea0003800000 */
.L_x_105:
        /* <DEDUP_REMOVED lines=12> */
.L_x_108:
[----:B------:R-:W-:Y:S05]  /*4190*/  BSYNC B1 ;  /* 0x0000000000017941 */ /* 0x000fea0003800000 */
.L_x_107:
        /* <DEDUP_REMOVED lines=12> */
.L_x_110:
[----:B------:R-:W-:Y:S05]  /*4260*/  BSYNC B1 ;  /* 0x0000000000017941 */ /* 0x000fea0003800000 */
.L_x_109:
        /* <DEDUP_REMOVED lines=12> */
.L_x_112:
[----:B------:R-:W-:Y:S05]  /*4330*/  BSYNC B1 ;  /* 0x0000000000017941 */ /* 0x000fea0003800000 */
.L_x_111:
        /* <DEDUP_REMOVED lines=12> */
.L_x_114:
[----:B------:R-:W-:Y:S05]  /*4400*/  BSYNC B1 ;  /* 0x0000000000017941 */ /* 0x000fea0003800000 */
.L_x_113:
        /* <DEDUP_REMOVED lines=12> */
.L_x_116:
[----:B------:R-:W-:Y:S05]  /*44d0*/  BSYNC B1 ;  /* 0x0000000000017941 */ /* 0x000fea0003800000 */
.L_x_115:
        /* <DEDUP_REMOVED lines=12> */
.L_x_118:
[----:B------:R-:W-:Y:S05]  /*45a0*/  BSYNC B1 ;  /* 0x0000000000017941 */ /* 0x000fea0003800000 */
.L_x_117:
[----:B-1---5:R-:W-:Y:S01]  /*45b0*/  IMAD.U32 R91, R154, 0x10000, RZ ;  /* 0x000100009a5b7824 */ /* 0x022fe200078e00ff */
[----:B------:R-:W-:Y:S01]  /*45c0*/  @P1 MOV R90, R170 ;  /* 0x000000aa005a1202 */ /* 0x000fe20000000f00 */
[----:B------:R-:W-:Y:S01]  /*45d0*/  BSSY B1, `(.L_x_119) ;  /* 0x000000a000017945 */ /* 0x000fe20003800000 */
[----:B------:R-:W-:Y:S01]  /*45e0*/  ISETP.GT.AND P2, PT, R0, 0x51, P0 ;  /* 0x000000510000780c */ /* 0x000fe20000744270 */
        /* <DEDUP_REMOVED lines=8> */
.L_x_120:
[----:B------:R-:W-:Y:S05]  /*4670*/  BSYNC B1 ;  /* 0x0000000000017941 */ /* 0x000fea0003800000 */
.L_x_119:
        /* <DEDUP_REMOVED lines=12> */
.L_x_122:
[----:B------:R-:W-:Y:S05]  /*4740*/  BSYNC B1 ;  /* 0x0000000000017941 */ /* 0x000fea0003800000 */
.L_x_121:
        /* <DEDUP_REMOVED lines=12> */
.L_x_124:
[----:B------:R-:W-:Y:S05]  /*4810*/  BSYNC B1 ;  /* 0x0000000000017941 */ /* 0x000fea0003800000 */
.L_x_123:
        /* <DEDUP_REMOVED lines=12> */
.L_x_126:
[----:B------:R-:W-:Y:S05]  /*48e0*/  BSYNC B1 ;  /* 0x0000000000017941 */ /* 0x000fea0003800000 */
.L_x_125:
        /* <DEDUP_REMOVED lines=12> */
.L_x_128:
[----:B------:R-:W-:Y:S05]  /*49b0*/  BSYNC B1 ;  /* 0x0000000000017941 */ /* 0x000fea0003800000 */
.L_x_127:
[----:B-1---5:R-:W-:Y:S01]  /*49c0*/  SHF.L.U32 R91, R154, 0x10, RZ ;  /* 0x000000109a5b7819 */ /* 0x022fe200000006ff */
[----:B------:R-:W-:Y:S01]  /*49d0*/  BSSY B1, `(.L_x_129) ;  /* 0x000000b000017945 */ /* 0x000fe20003800000 */
[----:B------:R-:W-:-:S03]  /*49e0*/  ISETP.GT.AND P1, PT, R0, 0x60, P3 ;  /* 0x000000600000780c */ /* 0x000fc60001f24270 */
        /* <DEDUP_REMOVED lines=9> */
.L_x_130:
[----:B------:R-:W-:Y:S05]  /*4a80*/  BSYNC B1 ;  /* 0x0000000000017941 */ /* 0x000fea0003800000 */
.L_x_129:
        /* <DEDUP_REMOVED lines=12> */
.L_x_132:
[----:B------:R-:W-:Y:S05]  /*4b50*/  BSYNC B1 ;  /* 0x0000000000017941 */ /* 0x000fea0003800000 */
.L_x_131:
        /* <DEDUP_REMOVED lines=12> */
.L_x_134:
[----:B------:R-:W-:Y:S05]  /*4c20*/  BSYNC B1 ;  /* 0x0000000000017941 */ /* 0x000fea0003800000 */
.L_x_133:
        /* <DEDUP_REMOVED lines=12> */
.L_x_136:
[----:B------:R-:W-:Y:S05]  /*4cf0*/  BSYNC B1 ;  /* 0x0000000000017941 */ /* 0x000fea0003800000 */
.L_x_135:
        /* <DEDUP_REMOVED lines=12> */
.L_x_138:
[----:B------:R-:W-:Y:S05]  /*4dc0*/  BSYNC B1 ;  /* 0x0000000000017941 */ /* 0x000fea0003800000 */
.L_x_137:
        /* <DEDUP_REMOVED lines=12> */
.L_x_140:
[----:B------:R-:W-:Y:S05]  /*4e90*/  BSYNC B1 ;  /* 0x0000000000017941 */ /* 0x000fea0003800000 */
.L_x_139:
        /* <DEDUP_REMOVED lines=12> */
.L_x_142:
[----:B------:R-:W-:Y:S05]  /*4f60*/  BSYNC B1 ;  /* 0x0000000000017941 */ /* 0x000fea0003800000 */
.L_x_141:
        /* <DEDUP_REMOVED lines=12> */
.L_x_144:
[----:B------:R-:W-:Y:S05]  /*5030*/  BSYNC B1 ;  /* 0x0000000000017941 */ /* 0x000fea0003800000 */
.L_x_143:
        /* <DEDUP_REMOVED lines=12> */
.L_x_146:
[----:B------:R-:W-:Y:S05]  /*5100*/  BSYNC B1 ;  /* 0x0000000000017941 */ /* 0x000fea0003800000 */
.L_x_145:
        /* <DEDUP_REMOVED lines=12> */
.L_x_148:
[----:B------:R-:W-:Y:S05]  /*51d0*/  BSYNC B1 ;  /* 0x0000000000017941 */ /* 0x000fea0003800000 */
.L_x_147:
        /* <DEDUP_REMOVED lines=12> */
.L_x_150:
[----:B------:R-:W-:Y:S05]  /*52a0*/  BSYNC B1 ;  /* 0x0000000000017941 */ /* 0x000fea0003800000 */
.L_x_149:
        /* <DEDUP_REMOVED lines=12> */
.L_x_152:
[----:B------:R-:W-:Y:S05]  /*5370*/  BSYNC B1 ;  /* 0x0000000000017941 */ /* 0x000fea0003800000 */
.L_x_151:
        /* <DEDUP_REMOVED lines=12> */
.L_x_154:
[----:B------:R-:W-:Y:S05]  /*5440*/  BSYNC B1 ;  /* 0x0000000000017941 */ /* 0x000fea0003800000 */
.L_x_153:
        /* <DEDUP_REMOVED lines=12> */
.L_x_156:
[----:B------:R-:W-:Y:S05]  /*5510*/  BSYNC B1 ;  /* 0x0000000000017941 */ /* 0x000fea0003800000 */
.L_x_155:
        /* <DEDUP_REMOVED lines=12> */
.L_x_158:
[----:B------:R-:W-:Y:S05]  /*55e0*/  BSYNC B1 ;  /* 0x0000000000017941 */ /* 0x000fea0003800000 */
.L_x_157:
[----:B-1---5:R-:W-:Y:S01]  /*55f0*/  IMAD.U32 R91, R154, 0x10000, RZ ;  /* 0x000100009a5b7824 */ /* 0x022fe200078e00ff */
[----:B------:R-:W-:Y:S01]  /*5600*/  ISETP.GT.AND P1, PT, R0, 0x79, P0 ;  /* 0x000000790000780c */ /* 0x000fe20000724270 */
[----:B------:R-:W-:Y:S01]  /*5610*/  @P2 IMAD.MOV.U32 R8, RZ, RZ, R170 ;  /* 0x000000ffff082224 */ /* 0x000fe200078e00aa */
[----:B------:R-:W-:Y:S01]  /*5620*/  IADD3 R157, P0, R157, 0x80, RZ ;  /* 0x000000809d9d7810 */ /* 0x000fe20007f1e0ff */
[----:B------:R-:W-:Y:S01]  /*5630*/  FMUL R91, R91, R156 ;  /* 0x0000009c5b5b7220 */ /* 0x000fe20000400000 */
[----:B------:R-:W-:Y:S03]  /*5640*/  BSSY B1, `(.L_x_159) ;  /* 0x0000009000017945 */ /* 0x000fe60003800000 */
[----:B------:R-:W-:-:S05]  /*5650*/  FFMA R91, R150, R155, R91 ;  /* 0x0000009b965b7223 */ /* 0x000fca000000005b */
[----:B------:R-:W-:-:S04]  /*5660*/  F2FP.BF16.F32.PACK_AB R91, RZ, R91 ;  /* 0x0000005bff5b723e */ /* 0x000fc800000010ff */
[----:B------:R-:W-:Y:S01]  /*5670*/  PRMT R90, R91, 0x7610, R90 ;  /* 0x000076105b5a7816 */ /* 0x000fe2000000005a */
[----:B------:R-:W-:Y:S02]  /*5680*/  IMAD.X R91, RZ, RZ, R9, P0 ;  /* 0x000000ffff5b7224 */ /* 0x000fe400000e0609 */
[----:B------:R-:W-:-:S05]  /*5690*/  @P2 IMAD.MOV.U32 R9, RZ, RZ, R171 ;  /* 0x000000ffff092224 */ /* 0x000fca00078e00ab */
[----:B------:R1:W-:Y:S01]  /*56a0*/  @P2 STG.E.U16 desc[UR36][R8.64+0xf0], R90 ;  /* 0x0000f05a08002986 */ /* 0x0003e2000c101524 */
[----:B------:R-:W-:Y:S05]  /*56b0*/  @!P1 BRA `(.L_x_160) ;  /* 0x0000000000049947 */ /* 0x000fea0003800000 */
[----:B------:R0:W5:Y:S02]  /*56c0*/  LDG.E.LTC128B.U16 R154, desc[UR36][R88.64+0xf2] ;  /* 0x0000f224589a7981 */ /* 0x000164000c1e1520 */
.L_x_160:
[----:B------:R-:W-:Y:S05]  /*56d0*/  BSYNC B1 ;  /* 0x0000000000017941 */ /* 0x000fea0003800000 */
.L_x_159:
[----:B-1---5:R-:W-:Y:S01]  /*56e0*/  IMAD.U32 R9, R154, 0x10000, RZ ;  /* 0x000100009a097824 */ /* 0x022fe200078e00ff */
[----:B------:R-:W-:Y:S01]  /*56f0*/  ISETP.GT.AND P0, PT, R3, 0x80, PT ;  /* 0x000000800300780c */ /* 0x000fe20003f04270 */
[----:B------:R-:W-:Y:S02]  /*5700*/  IMAD R8, R91, R14, RZ ;  /* 0x0000000e5b087224 */ /* 0x000fe400078e02ff */
[----:B0-2---:R-:W-:Y:S01]  /*5710*/  FMUL R88, R9, R156 ;  /* 0x0000009c09587220 */ /* 0x005fe20000400000 */
[----:B------:R-:W-:Y:S01]  /*5720*/  ISETP.GT.AND P3, PT, R0, RZ, P0 ;  /* 0x000000ff0000720c */ /* 0x000fe20000764270 */
[C---:B------:R-:W-:Y:S02]  /*5730*/  IMAD R97, R157.reuse, R15, R8 ;  /* 0x0000000f9d617224 */ /* 0x040fe400078e0208 */
[----:B------:R-:W-:-:S04]  /*5740*/  IMAD.WIDE.U32 R8, R157, R14, R158 ;  /* 0x0000000e9d087225 */ /* 0x000fc800078e009e */
[----:B------:R-:W-:Y:S01]  /*5750*/  FFMA R151, R151, R155, R88 ;  /* 0x0000009b97977223 */ /* 0x000fe20000000058 */
[----:B------:R-:W-:Y:S01]  /*5760*/  IMAD.IADD R9, R9, 0x1, R97 ;  /* 0x0000000109097824 */ /* 0x000fe200078e0261 */
[----:B------:R-:W-:-:S03]  /*5770*/  LEA R88, P2, R8, R10, 0x1 ;  /* 0x0000000a08587211 */ /* 0x000fc600078408ff */
[----:B------:R-:W-:Y:S02]  /*5780*/  F2FP.BF16.F32.PACK_AB R151, RZ, R151 ;  /* 0x00000097ff97723e */ /* 0x000fe400000010ff */
[----:B------:R-:W-:-:S03]  /*5790*/  LEA.HI.X R89, R8, R11, R9, 0x1, P2 ;  /* 0x0000000b08597211 */ /* 0x000fc600010f0c09 */
[----:B------:R0:W-:Y:S04]  /*57a0*/  @P1 STG.E.U16 desc[UR36][R170.64+0xf2], R151 ;  /* 0x0000f297aa001986 */ /* 0x0001e8000c101524 */
[----:B------:R-:W2:Y:S01]  /*57b0*/  @P3 LDG.E.LTC128B.U16 R154, desc[UR36][R88.64] ;  /* 0x00000024589a3981 */ /* 0x000ea2000c1e1520 */
[----:B------:R-:W-:Y:S01]  /*57c0*/  IMAD.WIDE.U32 R8, R157, R14, R6 ;  /* 0x0000000e9d087225 */ /* 0x000fe200078e0006 */
[----:B------:R-:W-:Y:S01]  /*57d0*/  SHF.L.U64.HI R95, R4, 0x8, R5 ;  /* 0x00000008045f7819 */ /* 0x000fe20000010205 */
[----:B------:R-:W-:Y:S01]  /*57e0*/  BSSY B1, `(.L_x_161) ;  /* 0x0000011000017945 */ /* 0x000fe20003800000 */
[----:B------:R-:W-:Y:S01]  /*57f0*/  ISETP.GT.AND P2, PT, R0, 0x1, P0 ;  /* 0x000000010000780c */ /* 0x000fe20000744270 */
[----:B------:R-:W-:Y:S02]  /*5800*/  IMAD.IADD R9, R97, 0x1, R9 ;  /* 0x0000000161097824 */ /* 0x000fe400078e0209 */
[----:B------:R-:W-:-:S02]  /*5810*/  IMAD.SHL.U32 R93, R4, 0x100, RZ ;  /* 0x00000100045d7824 */ /* 0x000fc400078e00ff */
[----:B------:R-:W-:-:S03]  /*5820*/  IMAD.WIDE.U32 R90, R23, R12, R8 ;  /* 0x0000000c175a7225 */ /* 0x000fc600078e0008 */
[----:B------:R-:W-:Y:S01]  /*5830*/  IADD3 R8, P1, R93, R160, RZ ;  /* 0x000000a05d087210 */ /* 0x000fe20007f3e0ff */
[----:B------:R-:W-:Y:S01]  /*5840*/  IMAD.IADD R5, R13, 0x1, R91 ;  /* 0x000000010d057824 */ /* 0x000fe200078e025b */
[----:B------:R-:W-:-:S03]  /*5850*/  LEA R4, P4, R90, R10, 0x1 ;  /* 0x0000000a5a047211 */ /* 0x000fc600078808ff */
[----:B------:R-:W-:Y:S01]  /*5860*/  IMAD.X R9, R95, 0x1, R161, P1 ;  /* 0x000000015f097824 */ /* 0x000fe200008e06a1 */
[----:B------:R-:W-:Y:S01]  /*5870*/  LEA.HI.X R5, R90, R11, R5, 0x1, P4 ;  /* 0x0000000b5a057211 */ /* 0x000fe200020f0c05 */
[----:B--2---:R-:W-:-:S04]  /*5880*/  IMAD.U32 R15, R154, 0x10000, RZ ;  /* 0x000100009a0f7824 */ /* 0x004fc800078e00ff */
[----:B------:R-:W-:-:S04]  /*5890*/  FMUL R15, R15, R156 ;  /* 0x0000009c0f0f7220 */ /* 0x000fc80000400000 */
[----:B------:R-:W-:-:S05]  /*58a0*/  FFMA R15, R24, R155, R15 ;  /* 0x0000009b180f7223 */ /* 0x000fca000000000f */
[----:B------:R-:W-:-:S05]  /*58b0*/  F2FP.BF16.F32.PACK_AB R15, RZ, R15 ;  /* 0x0000000fff0f723e */ /* 0x000fca00000010ff */
[----:B------:R0:W-:Y:S01]  /*58c0*/  @P3 STG.E.U16 desc[UR36][R8.64], R15 ;  /* 0x0000000f08003986 */ /* 0x0001e2000c101524 */
[----:B------:R-:W-:Y:S05]  /*58d0*/  @!P2 BRA `(.L_x_162) ;  /* 0x000000000004a947 */ /* 0x000fea0003800000 */
[----:B------:R1:W5:Y:S02]  /*58e0*/  LDG.E.LTC128B.U16 R154, desc[UR36][R4.64+0x2] ;  /* 0x00000224049a7981 */ /* 0x000364000c1e1520 */
.L_x_162:
[----:B------:R-:W-:Y:S05]  /*58f0*/  BSYNC B1 ;  /* 0x0000000000017941 */ /* 0x000fea0003800000 */
.L_x_161:
[----:B0----5:R-:W-:Y:S01]  /*5900*/  SHF.L.U32 R15, R154, 0x10, RZ ;  /* 0x000000109a0f7819 */ /* 0x021fe200000006ff */
[----:B------:R-:W-:Y:S01]  /*5910*/  BSSY B1, `(.L_x_163) ;  /* 0x0000010000017945 */ /* 0x000fe20003800000 */
[----:B------:R-:W-:-:S03]  /*5920*/  ISETP.GT.AND P1, PT, R3, 0x88, PT ;  /* 0x000000880300780c */ /* 0x000fc60003f24270 */
[----:B------:R-:W-:Y:S01]  /*5930*/  FMUL R24, R15, R156 ;  /* 0x0000009c0f187220 */ /* 0x000fe20000400000 */
[----:B------:R-:W-:Y:S01]  /*5940*/  IMAD.WIDE.U32 R14, R157, R14, R164 ;  /* 0x0000000e9d0e7225 */ /* 0x000fe200078e00a4 */
[----:B------:R-:W-:-:S03]  /*5950*/  ISETP.GT.AND P3, PT, R0, RZ, P1 ;  /* 0x000000ff0000720c */ /* 0x000fc60000f64270 */
[----:B------:R-:W-:Y:S01]  /*5960*/  FFMA R24, R25, R155, R24 ;  /* 0x0000009b19187223 */ /* 0x000fe20000000018 */
[----:B------:R-:W-:Y:S01]  /*5970*/  IMAD.IADD R97, R97, 0x1, R15 ;  /* 0x0000000161617824 */ /* 0x000fe200078e020f */
[-C--:B------:R-:W-:Y:S02]  /*5980*/  IADD3 R21, P5, R20, R14.reuse, RZ ;  /* 0x0000000e14157210 */ /* 0x080fe40007fbe0ff */
[----:B------:R-:W-:Y:S02]  /*5990*/  IADD3 R20, P4, R6, R14, RZ ;  /* 0x0000000e06147210 */ /* 0x000fe40007f9e0ff */
[----:B------:R-:W-:Y:S01]  /*59a0*/  F2FP.BF16.F32.PACK_AB R24, RZ, R24 ;  /* 0x00000018ff18723e */ /* 0x000fe200000010ff */
[----:B------:R-:W-:Y:S01]  /*59b0*/  IMAD.X R158, R97, 0x1, R159, P5 ;  /* 0x00000001619e7824 */ /* 0x000fe200028e069f */
[----:B------:R-:W-:-:S03]  /*59c0*/  LEA R14, P5, R21, R10, 0x1 ;  /* 0x0000000a150e7211 */ /* 0x000fc600078a08ff */
[----:B------:R0:W-:Y:S01]  /*59d0*/  @P2 STG.E.U16 desc[UR36][R8.64+0x2], R24 ;  /* 0x0000021808002986 */ /* 0x0001e2000c101524 */
[----:B------:R-:W-:Y:S01]  /*59e0*/  LEA.HI.X R15, R21, R11, R158, 0x1, P5 ;  /* 0x0000000b150f7211 */ /* 0x000fe200028f0c9e */
[----:B------:R-:W-:Y:S08]  /*59f0*/  @!P3 BRA `(.L_x_164) ;  /* 0x000000000004b947 */ /* 0x000ff00003800000 */
[----:B------:R2:W5:Y:S02]  /*5a00*/  LDG.E.LTC128B.U16 R154, desc[UR36][R14.64] ;  /* 0x000000240e9a7981 */ /* 0x000564000c1e1520 */
.L_x_164:
[----:B------:R-:W-:Y:S05]  /*5a10*/  BSYNC B1 ;  /* 0x0000000000017941 */ /* 0x000fea0003800000 */
.L_x_163:
[----:B-----5:R-:W-:Y:S01]  /*5a20*/  IMAD.U32 R3, R154, 0x10000, RZ ;  /* 0x000100009a037824 */ /* 0x020fe200078e00ff */
[----:B------:R-:W-:Y:S01]  /*5a30*/  ISETP.GT.AND P2, PT, R0, 0x1, P1 ;  /* 0x000000010000780c */ /* 0x000fe20000f44270 */
[----:B------:R-:W-:Y:S01]  /*5a40*/  IMAD.X R21, R7, 0x1, R97, P4 ;  /* 0x0000000107157824 */ /* 0x000fe200020e0661 */
[----:B------:R-:W-:Y:S01]  /*5a50*/  IADD3 R6, P4, R8, R167, RZ ;  /* 0x000000a708067210 */ /* 0x000fe20007f9e0ff */
[----:B------:R-:W-:Y:S01]  /*5a60*/  FMUL R3, R3, R156 ;  /* 0x0000009c03037220 */ /* 0x000fe20000400000 */
[----:B------:R-:W-:Y:S01]  /*5a70*/  BSSY B1, `(.L_x_165) ;  /* 0x000000b000017945 */ /* 0x000fe20003800000 */
[----:B--2---:R-:W-:-:S04]  /*5a80*/  IMAD.WIDE.U32 R14, R23, R12, R20 ;  /* 0x0000000c170e7225 */ /* 0x004fc800078e0014 */
[----:B------:R-:W-:Y:S01]  /*5a90*/  FFMA R3, R26, R155, R3 ;  /* 0x0000009b1a037223 */ /* 0x000fe20000000003 */
[----:B------:R-:W-:Y:S01]  /*5aa0*/  IMAD.X R7, R9, 0x1, R169, P4 ;  /* 0x0000000109077824 */ /* 0x000fe200020e06a9 */
[----:B------:R-:W-:Y:S01]  /*5ab0*/  LEA R10, P5, R14, R10, 0x1 ;  /* 0x0000000a0e0a7211 */ /* 0x000fe200078a08ff */
[----:B------:R-:W-:Y:S02]  /*5ac0*/  IMAD.IADD R13, R13, 0x1, R15 ;  /* 0x000000010d0d7824 */ /* 0x000fe400078e020f */
[----:B------:R-:W-:-:S03]  /*5ad0*/  F2FP.BF16.F32.PACK_AB R3, RZ, R3 ;  /* 0x00000003ff03723e */ /* 0x000fc600000010ff */
[----:B------:R-:W-:Y:S02]  /*5ae0*/  LEA.HI.X R11, R14, R11, R13, 0x1, P5 ;  /* 0x0000000b0e0b7211 */ /* 0x000fe400028f0c0d */
[----:B------:R2:W-:Y:S01]  /*5af0*/  @P3 STG.E.U16 desc[UR36][R6.64], R3 ;  /* 0x0000000306003986 */ /* 0x0005e2000c101524 */
[----:B------:R-:W-:Y:S05]  /*5b00*/  @!P2 BRA `(.L_x_166) ;  /* 0x000000000004a947 */ /* 0x000fea0003800000 */
[----:B------:R0:W5:Y:S02]  /*5b10*/  LDG.E.LTC128B.U16 R154, desc[UR36][R10.64+0x2] ;  /* 0x000002240a9a7981 */ /* 0x000164000c1e1520 */
.L_x_166:
[----:B------:R-:W-:Y:S05]  /*5b20*/  BSYNC B1 ;  /* 0x0000000000017941 */ /* 0x000fea0003800000 */
.L_x_165:
[----:B--2--5:R-:W-:Y:S01]  /*5b30*/  IMAD.U32 R3, R154, 0x10000, RZ ;  /* 0x000100009a037824 */ /* 0x024fe200078e00ff */
[----:B------:R-:W-:Y:S01]  /*5b40*/  ISETP.GT.AND P3, PT, R0, 0x8, P0 ;  /* 0x000000080000780c */ /* 0x000fe20000764270 */
[----:B------:R-:W-:Y:S02]  /*5b50*/  BSSY B1, `(.L_x_167) ;  /* 0x0000007000017945 */ /* 0x000fe40003800000 */
[----:B------:R-:W-:-:S04]  /*5b60*/  FMUL R12, R3, R156 ;  /* 0x0000009c030c7220 */ /* 0x000fc80000400000 */
[----:B------:R-:W-:-:S05]  /*5b70*/  FFMA R12, R27, R155, R12 ;  /* 0x0000009b1b0c7223 */ /* 0x000fca000000000c */
[----:B------:R-:W-:-:S05]  /*5b80*/  F2FP.BF16.F32.PACK_AB R12, RZ, R12 ;  /* 0x0000000cff0c723e */ /* 0x000fca00000010ff */
[----:B------:R2:W-:Y:S01]  /*5b90*/  @P2 STG.E.U16 desc[UR36][R6.64+0x2], R12 ;  /* 0x0000020c06002986 */ /* 0x0005e2000c101524 */
[----:B------:R-:W-:Y:S05]  /*5ba0*/  @!P3 BRA `(.L_x_168) ;  /* 0x000000000004b947 */ /* 0x000fea0003800000 */
[----:B------:R0:W5:Y:S02]  /*5bb0*/  LDG.E.LTC128B.U16 R154, desc[UR36][R4.64+0x10] ;  /* 0x00001024049a7981 */ /* 0x000164000c1e1520 */
.L_x_168:
[----:B------:R-:W-:Y:S05]  /*5bc0*/  BSYNC B1 ;  /* 0x0000000000017941 */ /* 0x000fea0003800000 */
.L_x_167:
[----:B-----5:R-:W-:Y:S01]  /*5bd0*/  IMAD.U32 R3, R154, 0x10000, RZ ;  /* 0x000100009a037824 */ /* 0x020fe200078e00ff */
[----:B------:R-:W-:Y:S01]  /*5be0*/  ISETP.GT.AND P2, PT, R0, 0x9, P0 ;  /* 0x000000090000780c */ /* 0x000fe20000744270 */
[----:B--2---:R-:W-:Y:S01]  /*5bf0*/  IMAD.MOV.U32 R6, RZ, RZ, R8 ;  /* 0x000000ffff067224 */ /* 0x004fe200078e0008 */
[----:B------:R-:W-:Y:S01]  /*5c00*/  BSSY B1, `(.L_x_169) ;  /* 0x0000008000017945 */ /* 0x000fe20003800000 */
[----:B------:R-:W-:Y:S01]  /*5c10*/  FMUL R3, R3, R156 ;  /* 0x0000009c03037220 */ /* 0x000fe20000400000 */
[----:B------:R-:W-:-:S03]  /*5c20*/  IMAD.MOV.U32 R7, RZ, RZ, R9 ;  /* 0x000000ffff077224 */ /* 0x000fc600078e0009 */
[----:B------:R-:W-:-:S05]  /*5c30*/  FFMA R3, R28, R155, R3 ;  /* 0x0000009b1c037223 */ /* 0x000fca0000000003 */
[----:B------:R-:W-:-:S05]  /*5c40*/  F2FP.BF16.F32.PACK_AB R3, RZ, R3 ;  /* 0x00000003ff03723e */ /* 0x000fca00000010ff */
[----:B------:R2:W-:Y:S01]  /*5c50*/  @P3 STG.E.U16 desc[UR36][R6.64+0x10], R3 ;  /* 0x0000100306003986 */ /* 0x0005e2000c101524 */
[----:B------:R-:W-:Y:S05]  /*5c60*/  @!P2 BRA `(.L_x_170) ;  /* 0x000000000004a947 */ /* 0x000fea0003800000 */
[----:B------:R0:W5:Y:S02]  /*5c70*/  LDG.E.LTC128B.U16 R154, desc[UR36][R4.64+0x12] ;  /* 0x00001224049a7981 */ /* 0x000164000c1e1520 */
.L_x_170:
[----:B------:R-:W-:Y:S05]  /*5c80*/  BSYNC B1 ;  /* 0x0000000000017941 */ /* 0x000fea0003800000 */
.L_x_169:
        /* <DEDUP_REMOVED lines=9> */
.L_x_172:
[----:B------:R-:W-:Y:S05]  /*5d20*/  BSYNC B1 ;  /* 0x0000000000017941 */ /* 0x000fea0003800000 */
.L_x_171:
[----:B-----5:R-:W-:Y:S01]  /*5d30*/  IMAD.U32 R3, R154, 0x10000, RZ ;  /* 0x000100009a037824 */ /* 0x020fe200078e00ff */
[----:B0-----:R-:W-:Y:S01]  /*5d40*/  IADD3 R8, P3, R167, R8, RZ ;  /* 0x00000008a7087210 */ /* 0x001fe20007f7e0ff */
[----:B------:R-:W-:Y:S01]  /*5d50*/  BSSY B1, `(.L_x_173) ;  /* 0x0000009000017945 */ /* 0x000fe20003800000 */
[----:B------:R-:W-:Y:S01]  /*5d60*/  ISETP.GT.AND P2, PT, R0, 0x9, P1 ;  /* 0x000000090000780c */ /* 0x000fe20000f44270 */
[----:B------:R-:W-:Y:S02]  /*5d70*/  FMUL R3, R3, R156 ;  /* 0x0000009c03037220 */ /* 0x000fe40000400000 */
[----:B------:R-:W-:Y:S02]  /*5d80*/  IMAD.X R9, R169, 0x1, R9, P3 ;  /* 0x00000001a9097824 */ /* 0x000fe400018e0609 */
[----:B------:R-:W-:-:S05]  /*5d90*/  FFMA R3, R30, R155, R3 ;  /* 0x0000009b1e037223 */ /* 0x000fca0000000003 */
[----:B------:R-:W-:-:S05]  /*5da0*/  F2FP.BF16.F32.PACK_AB R3, RZ, R3 ;  /* 0x00000003ff03723e */ /* 0x000fca00000010ff */
[----:B------:R0:W-:Y:S01]  /*5db0*/  @P4 STG.E.U16 desc[UR36][R8.64+0x10], R3 ;  /* 0x0000100308004986 */ /* 0x0001e2000c101524 */
[----:B------:R-:W-:Y:S05]  /*5dc0*/  @!P2 BRA `(.L_x_174) ;  /* 0x000000000004a947 */ /* 0x000fea0003800000 */
[----:B------:R0:W5:Y:S02]  /*5dd0*/  LDG.E.LTC128B.U16 R154, desc[UR36][R10.64+0x12] ;  /* 0x000012240a9a7981 */ /* 0x000164000c1e1520 */
.L_x_174:
[----:B------:R-:W-:Y:S05]  /*5de0*/  BSYNC B1 ;  /* 0x0000000000017941 */ /* 0x000fea0003800000 */
.L_x_173:
[----:B0----5:R-:W-:Y:S01]  /*5df0*/  SHF.L.U32 R3, R154, 0x10, RZ ;  /* 0x000000109a037819 */ /* 0x021fe200000006ff */
[----:B------:R-:W-:Y:S01]  /*5e00*/  BSSY B1, `(.L_x_175) ;  /* 0x000000a000017945 */ /* 0x000fe20003800000 */
[----:B------:R-:W-:-:S03]  /*5e10*/  ISETP.GT.AND P3, PT, R0, 0x10, P0 ;  /* 0x000000100000780c */ /* 0x000fc60000764270 */
[----:B------:R-:W-:-:S04]  /*5e20*/  FMUL R8, R3, R156 ;  /* 0x0000009c03087220 */ /* 0x000fc80000400000 */
[----:B------:R-:W-:Y:S01]  /*5e30*/  FFMA R31, R31, R155, R8 ;  /* 0x0000009b1f1f7223 */ /* 0x000fe20000000008 */
[----:B------:R-:W-:-:S04]  /*5e40*/  IADD3 R8, P4, P5, R167, R160, R93 ;  /* 0x000000a0a7087210 */ /* 0x000fc80007d9e05d */
[----:B------:R-:W-:Y:S02]  /*5e50*/  F2FP.BF16.F32.PACK_AB R31, RZ, R31 ;  /* 0x0000001fff1f723e */ /* 0x000fe400000010ff */
[----:B------:R-:W-:-:S05]  /*5e60*/  IADD3.X R9, R169, R161, R95, P4, P5 ;  /* 0x000000a1a9097210 */ /* 0x000fca00027ea45f */
[----:B------:R0:W-:Y:S01]  /*5e70*/  @P2 STG.E.U16 desc[UR36][R8.64+0x12], R31 ;  /* 0x0000121f08002986 */ /* 0x0001e2000c101524 */
[----:B------:R-:W-:Y:S05]  /*5e80*/  @!P3 BRA `(.L_x_176) ;  /* 0x000000000004b947 */ /* 0x000fea0003800000 */
[----:B------:R0:W5:Y:S02]  /*5e90*/  LDG.E.LTC128B.U16 R154, desc[UR36][R4.64+0x20] ;  /* 0x00002024049a7981 */ /* 0x000164000c1e1520 */
.L_x_176:
[----:B------:R-:W-:Y:S05]  /*5ea0*/  BSYNC B1 ;  /* 0x0000000000017941 */ /* 0x000fea0003800000 */
.L_x_175:
[----:B-----5:R-:W-:Y:S01]  /*5eb0*/  IMAD.U32 R3, R154, 0x10000, RZ ;  /* 0x000100009a037824 */ /* 0x020fe200078e00ff */
        /* <DEDUP_REMOVED lines=8> */
.L_x_178:
[----:B------:R-:W-:Y:S05]  /*5f40*/  BSYNC B1 ;  /* 0x0000000000017941 */ /* 0x000fea0003800000 */
.L_x_177:
[----:B0----5:R-:W-:Y:S01]  /*5f50*/  IMAD.U32 R3, R154, 0x10000, RZ ;  /* 0x000100009a037824 */ /* 0x021fe200078e00ff */
[----:B------:R-:W-:Y:S01]  /*5f60*/  ISETP.GT.AND P3, PT, R0, 0x10, P1 ;  /* 0x000000100000780c */ /* 0x000fe20000f64270 */
[----:B------:R-:W-:Y:S02]  /*5f70*/  BSSY B1, `(.L_x_179) ;  /* 0x0000007000017945 */ /* 0x000fe40003800000 */
[----:B--2---:R-:W-:-:S04]  /*5f80*/  FMUL R12, R3, R156 ;  /* 0x0000009c030c7220 */ /* 0x004fc80000400000 */
[----:B------:R-:W-:-:S05]  /*5f90*/  FFMA R12, R33, R155, R12 ;  /* 0x0000009b210c7223 */ /* 0x000fca000000000c */
[----:B------:R-:W-:-:S05]  /*5fa0*/  F2FP.BF16.F32.PACK_AB R12, RZ, R12 ;  /* 0x0000000cff0c723e */ /* 0x000fca00000010ff */
[----:B------:R0:W-:Y:S01]  /*5fb0*/  @P2 STG.E.U16 desc[UR36][R6.64+0x22], R12 ;  /* 0x0000220c06002986 */ /* 0x0001e2000c101524 */
[----:B------:R-:W-:Y:S05]  /*5fc0*/  @!P3 BRA `(.L_x_180) ;  /* 0x000000000004b947 */ /* 0x000fea0003800000 */
[----:B------:R2:W5:Y:S02]  /*5fd0*/  LDG.E.LTC128B.U16 R154, desc[UR36][R10.64+0x20] ;  /* 0x000020240a9a7981 */ /* 0x000564000c1e1520 */
.L_x_180:
[----:B------:R-:W-:Y:S05]  /*5fe0*/  BSYNC B1 ;  /* 0x0000000000017941 */ /* 0x000fea0003800000 */
.L_x_179:
        /* <DEDUP_REMOVED lines=9> */
.L_x_182:
[----:B------:R-:W-:Y:S05]  /*6080*/  BSYNC B1 ;  /* 0x0000000000017941 */ /* 0x000fea0003800000 */
.L_x_181:
[----:B0----5:R-:W-:Y:S01]  /*6090*/  IMAD.U32 R3, R154, 0x10000, RZ ;  /* 0x000100009a037824 */ /* 0x021fe200078e00ff */
        /* <DEDUP_REMOVED lines=8> */
.L_x_184:
[----:B------:R-:W-:Y:S05]  /*6120*/  BSYNC B1 ;  /* 0x0000000000017941 */ /* 0x000fea0003800000 */
.L_x_183:
        /* <DEDUP_REMOVED lines=9> */
.L_x_186:
[----:B------:R-:W-:Y:S05]  /*61c0*/  BSYNC B1 ;  /* 0x0000000000017941 */ /* 0x000fea0003800000 */
.L_x_185:
        /* <DEDUP_REMOVED lines=9> */
.L_x_188:
[----:B------:R-:W-:Y:S05]  /*6260*/  BSYNC B1 ;  /* 0x0000000000017941 */ /* 0x000fea0003800000 */
.L_x_187:
        /* <DEDUP_REMOVED lines=9> */
.L_x_190:
[----:B------:R-:W-:Y:S05]  /*6300*/  BSYNC B1 ;  /* 0x0000000000017941 */ /* 0x000fea0003800000 */
.L_x_189:
        /* <DEDUP_REMOVED lines=9> */
.L_x_192:
[----:B------:R-:W-:Y:S05]  /*63a0*/  BSYNC B1 ;  /* 0x0000000000017941 */ /* 0x000fea0003800000 */
.L_x_191:
        /* <DEDUP_REMOVED lines=9> */
.L_x_194:
[----:B------:R-:W-:Y:S05]  /*6440*/  BSYNC B1 ;  /* 0x0000000000017941 */ /* 0x000fea0003800000 */
.L_x_193:
        /* <DEDUP_REMOVED lines=9> */
.L_x_196:
[----:B------:R-:W-:Y:S05]  /*64e0*/  BSYNC B1 ;  /* 0x0000000000017941 */ /* 0x000fea0003800000 */
.L_x_195:
        /* <DEDUP_REMOVED lines=9> */
.L_x_198:
[----:B------:R-:W-:Y:S05]  /*6580*/  BSYNC B1 ;  /* 0x0000000000017941 */ /* 0x000fea0003800000 */
.L_x_197:
        /* <DEDUP_REMOVED lines=9> */
.L_x_200:
[----:B------:R-:W-:Y:S05]  /*6620*/  BSYNC B1 ;  /* 0x0000000000017941 */ /* 0x000fea0003800000 */
.L_x_199:
        /* <DEDUP_REMOVED lines=9> */
.L_x_202:
[----:B------:R-:W-:Y:S05]  /*66c0*/  BSYNC B1 ;  /* 0x0000000000017941 */ /* 0x000fea0003800000 */
.L_x_201:
[----:B0----5:R-:W-:Y:S01]  /*66d0*/  SHF.L.U32 R3, R154, 0x10, RZ ;  /* 0x000000109a037819 */ /* 0x021fe200000006ff */
[----:B------:R-:W-:Y:S01]  /*66e0*/  BSSY B1, `(.L_x_203) ;  /* 0x0000008000017945 */ /* 0x000fe20003800000 */
[----:B------:R-:W-:-:S03]  /*66f0*/  ISETP.GT.AND P3, PT, R0, 0x28, P1 ;  /* 0x000000280000780c */ /* 0x000fc60000f64270 */
[----:B------:R-:W-:-:S04]  /*6700*/  FMUL R12, R3, R156 ;  /* 0x0000009c030c7220 */ /* 0x000fc80000400000 */
[----:B------:R-:W-:-:S05]  /*6710*/  FFMA R12, R45, R155, R12 ;  /* 0x0000009b2d0c7223 */ /* 0x000fca000000000c */
[----:B------:R-:W-:-:S05]  /*6720*/  F2FP.BF16.F32.PACK_AB R12, RZ, R12 ;  /* 0x0000000cff0c723e */ /* 0x000fca00000010ff */
[----:B------:R0:W-:Y:S01]  /*6730*/  @P2 STG.E.U16 desc[UR36][R6.64+0x52], R12 ;  /* 0x0000520c06002986 */ /* 0x0001e2000c101524 */
[----:B------:R-:W-:Y:S05]  /*6740*/  @!P3 BRA `(.L_x_204) ;  /* 0x000000000004b947 */ /* 0x000fea0003800000 */
[----:B------:R0:W5:Y:S02]  /*6750*/  LDG.E.LTC128B.U16 R154, desc[UR36][R10.64+0x50] ;  /* 0x000050240a9a7981 */ /* 0x000164000c1e1520 */
.L_x_204:
[----:B------:R-:W-:Y:S05]  /*6760*/  BSYNC B1 ;  /* 0x0000000000017941 */ /* 0x000fea0003800000 */
.L_x_203:
        /* <DEDUP_REMOVED lines=9> */
.L_x_206:
[----:B------:R-:W-:Y:S05]  /*6800*/  BSYNC B1 ;  /* 0x0000000000017941 */ /* 0x000fea0003800000 */
.L_x_205:
        /* <DEDUP_REMOVED lines=9> */
.L_x_208:
[----:B------:R-:W-:Y:S05]  /*68a0*/  BSYNC B1 ;  /* 0x0000000000017941 */ /* 0x000fea0003800000 */
.L_x_207:
        /* <DEDUP_REMOVED lines=9> */
.L_x_210:
[----:B------:R-:W-:Y:S05]  /*6940*/  BSYNC B1 ;  /* 0x0000000000017941 */ /* 0x000fea0003800000 */
.L_x_209:
        /* <DEDUP_REMOVED lines=9> */
.L_x_212:
[----:B------:R-:W-:Y:S05]  /*69e0*/  BSYNC B1 ;  /* 0x0000000000017941 */ /* 0x000fea0003800000 */
.L_x_211:
        /* <DEDUP_REMOVED lines=9> */
.L_x_214:
[----:B------:R-:W-:Y:S05]  /*6a80*/  BSYNC B1 ;  /* 0x0000000000017941 */ /* 0x000fea0003800000 */
.L_x_213:
        /* <DEDUP_REMOVED lines=9> */
.L_x_216:
[----:B------:R-:W-:Y:S05]  /*6b20*/  BSYNC B1 ;  /* 0x0000000000017941 */ /* 0x000fea0003800000 */
.L_x_215:
        /* <DEDUP_REMOVED lines=9> */
.L_x_218:
[----:B------:R-:W-:Y:S05]  /*6bc0*/  BSYNC B1 ;  /* 0x0000000000017941 */ /* 0x000fea0003800000 */
.L_x_217:
        /* <DEDUP_REMOVED lines=9> */
.L_x_220:
[----:B------:R-:W-:Y:S05]  /*6c60*/  BSYNC B1 ;  /* 0x0000000000017941 */ /* 0x000fea0003800000 */
.L_x_219:
        /* <DEDUP_REMOVED lines=9> */
.L_x_222:
[----:B------:R-:W-:Y:S05]  /*6d00*/  BSYNC B1 ;  /* 0x0000000000017941 */ /* 0x000fea0003800000 */
.L_x_221:
        /* <DEDUP_REMOVED lines=9> */
.L_x_224:
[----:B------:R-:W-:Y:S05]  /*6da0*/  BSYNC B1 ;  /* 0x0000000000017941 */ /* 0x000fea0003800000 */
.L_x_223:
        /* <DEDUP_REMOVED lines=9> */
.L_x_226:
[----:B------:R-:W-:Y:S05]  /*6e40*/  BSYNC B1 ;  /* 0x0000000000017941 */ /* 0x000fea0003800000 */
.L_x_225:
        /* <DEDUP_REMOVED lines=9> */
.L_x_228:
[----:B------:R-:W-:Y:S05]  /*6ee0*/  BSYNC B1 ;  /* 0x0000000000017941 */ /* 0x000fea0003800000 */
.L_x_227:
        /* <DEDUP_REMOVED lines=9> */
.L_x_230:
[----:B------:R-:W-:Y:S05]  /*6f80*/  BSYNC B1 ;  /* 0x0000000000017941 */ /* 0x000fea0003800000 */
.L_x_229:
        /* <DEDUP_REMOVED lines=9> */
.L_x_232:
[----:B------:R-:W-:Y:S05]  /*7020*/  BSYNC B1 ;  /* 0x0000000000017941 */ /* 0x000fea0003800000 */
.L_x_231:
        /* <DEDUP_REMOVED lines=9> */
.L_x_234:
[----:B------:R-:W-:Y:S05]  /*70c0*/  BSYNC B1 ;  /* 0x0000000000017941 */ /* 0x000fea0003800000 */
.L_x_233:
        /* <DEDUP_REMOVED lines=9> */
.L_x_236:
[----:B------:R-:W-:Y:S05]  /*7160*/  BSYNC B1 ;  /* 0x0000000000017941 */ /* 0x000fea0003800000 */
.L_x_235:
        /* <DEDUP_REMOVED lines=9> */
.L_x_238:
[----:B------:R-:W-:Y:S05]  /*7200*/  BSYNC B1 ;  /* 0x0000000000017941 */ /* 0x000fea0003800000 */
.L_x_237:
        /* <DEDUP_REMOVED lines=9> */
.L_x_240:
[----:B------:R-:W-:Y:S05]  /*72a0*/  BSYNC B1 ;  /* 0x0000000000017941 */ /* 0x000fea0003800000 */
.L_x_239:
        /* <DEDUP_REMOVED lines=9> */
.L_x_242:
[----:B------:R-:W-:Y:S05]  /*7340*/  BSYNC B1 ;  /* 0x0000000000017941 */ /* 0x000fea0003800000 */
.L_x_241:
        /* <DEDUP_REMOVED lines=9> */
.L_x_244:
[----:B------:R-:W-:Y:S05]  /*73e0*/  BSYNC B1 ;  /* 0x0000000000017941 */ /* 0x000fea0003800000 */
.L_x_243:
        /* <DEDUP_REMOVED lines=9> */
.L_x_246:
[----:B------:R-:W-:Y:S05]  /*7480*/  BSYNC B1 ;  /* 0x0000000000017941 */ /* 0x000fea0003800000 */
.L_x_245:
        /* <DEDUP_REMOVED lines=9> */
.L_x_248:
[----:B------:R-:W-:Y:S05]  /*7520*/  BSYNC B1 ;  /* 0x0000000000017941 */ /* 0x000fea0003800000 */
.L_x_247:
        /* <DEDUP_REMOVED lines=9> */
.L_x_250:
[----:B------:R-:W-:Y:S05]  /*75c0*/  BSYNC B1 ;  /* 0x0000000000017941 */ /* 0x000fea0003800000 */
.L_x_249:
        /* <DEDUP_REMOVED lines=9> */
.L_x_252:
[----:B------:R-:W-:Y:S05]  /*7660*/  BSYNC B1 ;  /* 0x0000000000017941 */ /* 0x000fea0003800000 */
.L_x_251:
        /* <DEDUP_REMOVED lines=9> */
.L_x_254:
[----:B------:R-:W-:Y:S05]  /*7700*/  BSYNC B1 ;  /* 0x0000000000017941 */ /* 0x000fea0003800000 */
.L_x_253:
        /* <DEDUP_REMOVED lines=9> */
.L_x_256:
[----:B------:R-:W-:Y:S05]  /*77a0*/  BSYNC B1 ;  /* 0x0000000000017941 */ /* 0x000fea0003800000 */
.L_x_255:
        /* <DEDUP_REMOVED lines=9> */
.L_x_258:
[----:B------:R-:W-:Y:S05]  /*7840*/  BSYNC B1 ;  /* 0x0000000000017941 */ /* 0x000fea0003800000 */
.L_x_257:
        /* <DEDUP_REMOVED lines=9> */
.L_x_260:
[----:B------:R-:W-:Y:S05]  /*78e0*/  BSYNC B1 ;  /* 0x0000000000017941 */ /* 0x000fea0003800000 */
.L_x_259:
        /* <DEDUP_REMOVED lines=9> */
.L_x_262:
[----:B------:R-:W-:Y:S05]  /*7980*/  BSYNC B1 ;  /* 0x0000000000017941 */ /* 0x000fea0003800000 */
.L_x_261:
        /* <DEDUP_REMOVED lines=9> */
.L_x_264:
[----:B------:R-:W-:Y:S05]  /*7a20*/  BSYNC B1 ;  /* 0x0000000000017941 */ /* 0x000fea0003800000 */
.L_x_263:
        /* <DEDUP_REMOVED lines=9> */
.L_x_266:
[----:B------:R-:W-:Y:S05]  /*7ac0*/  BSYNC B1 ;  /* 0x0000000000017941 */ /* 0x000fea0003800000 */
.L_x_265:
        /* <DEDUP_REMOVED lines=9> */
.L_x_268:
[----:B------:R-:W-:Y:S05]  /*7b60*/  BSYNC B1 ;  /* 0x0000000000017941 */ /* 0x000fea0003800000 */
.L_x_267:
        /* <DEDUP_REMOVED lines=9> */
.L_x_270:
[----:B------:R-:W-:Y:S05]  /*7c00*/  BSYNC B1 ;  /* 0x0000000000017941 */ /* 0x000fea0003800000 */
.L_x_269:
        /* <DEDUP_REMOVED lines=9> */
.L_x_272:
[----:B------:R-:W-:Y:S05]  /*7ca0*/  BSYNC B1 ;  /* 0x0000000000017941 */ /* 0x000fea0003800000 */
.L_x_271:
        /* <DEDUP_REMOVED lines=9> */
.L_x_274:
[----:B------:R-:W-:Y:S05]  /*7d40*/  BSYNC B1 ;  /* 0x0000000000017941 */ /* 0x000fea0003800000 */
.L_x_273:
        /* <DEDUP_REMOVED lines=9> */
.L_x_276:
[----:B------:R-:W-:Y:S05]  /*7de0*/  BSYNC B1 ;  /* 0x0000000000017941 */ /* 0x000fea0003800000 */
.L_x_275:
        /* <DEDUP_REMOVED lines=9> */
.L_x_278:
[----:B------:R-:W-:Y:S05]  /*7e80*/  BSYNC B1 ;  /* 0x0000000000017941 */ /* 0x000fea0003800000 */
.L_x_277:
        /* <DEDUP_REMOVED lines=9> */
.L_x_280:
[----:B------:R-:W-:Y:S05]  /*7f20*/  BSYNC B1 ;  /* 0x0000000000017941 */ /* 0x000fea0003800000 */
.L_x_279:
        /* <DEDUP_REMOVED lines=9> */
.L_x_282:
[----:B------:R-:W-:Y:S05]  /*7fc0*/  BSYNC B1 ;  /* 0x0000000000017941 */ /* 0x000fea0003800000 */
.L_x_281:
[----:B0----5:R-:W-:Y:S01]  /*7fd0*/  IMAD.U32 R3, R154, 0x10000, RZ ;  /* 0x000100009a037824 */ /* 0x021fe200078e00ff */
[----:B------:R-:W-:Y:S01]  /*7fe0*/  ISETP.GT.AND P2, PT, R0, 0x78, P1 ;  /* 0x000000780000780c */ /* 0x000fe20000f44270 */
[----:B------:R-:W-:Y:S02]  /*7ff0*/  BSSY B1, `(.L_x_283) ;  /* 0x0000007000017945 */ /* 0x000fe40003800000 */
[----:B-1----:R-:W-:-:S04]  /*8000*/  FMUL R4, R3, R156 ;  /* 0x0000009c03047220 */ /* 0x002fc80000400000 */
[----:B------:R-:W-:-:S05]  /*8010*/  FFMA R4, R85, R155, R4 ;  /* 0x0000009b55047223 */ /* 0x000fca0000000004 */
[----:B------:R-:W-:-:S05]  /*8020*/  F2FP.BF16.F32.PACK_AB R4, RZ, R4 ;  /* 0x00000004ff04723e */ /* 0x000fca00000010ff */
[----:B------:R0:W-:Y:S01]  /*8030*/  @P0 STG.E.U16 desc[UR36][R6.64+0xf2], R4 ;  /* 0x0000f20406000986 */ /* 0x0001e2000c101524 */
[----:B------:R-:W-:Y:S05]  /*8040*/  @!P2 BRA `(.L_x_284) ;  /* 0x000000000004a947 */ /* 0x000fea0003800000 */
[----:B------:R1:W5:Y:S02]  /*8050*/  LDG.E.LTC128B.U16 R154, desc[UR36][R10.64+0xf0] ;  /* 0x0000f0240a9a7981 */ /* 0x000364000c1e1520 */
.L_x_284:
[----:B------:R-:W-:Y:S05]  /*8060*/  BSYNC B1 ;  /* 0x0000000000017941 */ /* 0x000fea0003800000 */
.L_x_283:
[----:B-----5:R-:W-:Y:S01]  /*8070*/  IMAD.U32 R3, R154, 0x10000, RZ ;  /* 0x000100009a037824 */ /* 0x020fe200078e00ff */
[----:B0-----:R-:W-:Y:S01]  /*8080*/  @P2 MOV R4, R8 ;  /* 0x0000000800042202 */ /* 0x001fe20000000f00 */
[----:B------:R-:W-:Y:S01]  /*8090*/  @P2 IMAD.MOV.U32 R5, RZ, RZ, R9 ;  /* 0x000000ffff052224 */ /* 0x000fe200078e0009 */
[----:B------:R-:W-:Y:S01]  /*80a0*/  ISETP.GT.AND P1, PT, R0, 0x79, P1 ;  /* 0x000000790000780c */ /* 0x000fe20000f24270 */
[----:B------:R-:W-:Y:S01]  /*80b0*/  FMUL R3, R3, R156 ;  /* 0x0000009c03037220 */ /* 0x000fe20000400000 */
[----:B------:R-:W-:Y:S03]  /*80c0*/  BSSY B1, `(.L_x_285) ;  /* 0x0000006000017945 */ /* 0x000fe60003800000 */
[----:B------:R-:W-:-:S05]  /*80d0*/  FFMA R3, R86, R155, R3 ;  /* 0x0000009b56037223 */ /* 0x000fca0000000003 */
[----:B------:R-:W-:-:S05]  /*80e0*/  F2FP.BF16.F32.PACK_AB R3, RZ, R3 ;  /* 0x00000003ff03723e */ /* 0x000fca00000010ff */
[----:B------:R0:W-:Y:S01]  /*80f0*/  @P2 STG.E.U16 desc[UR36][R4.64+0xf0], R3 ;  /* 0x0000f00304002986 */ /* 0x0001e2000c101524 */
[----:B------:R-:W-:Y:S05]  /*8100*/  @!P1 BRA `(.L_x_286) ;  /* 0x0000000000049947 */ /* 0x000fea0003800000 */
[----:B------:R0:W5:Y:S02]  /*8110*/  LDG.E.LTC128B.U16 R154, desc[UR36][R10.64+0xf2] ;  /* 0x0000f2240a9a7981 */ /* 0x000164000c1e1520 */
.L_x_286:
[----:B------:R-:W-:Y:S05]  /*8120*/  BSYNC B1 ;  /* 0x0000000000017941 */ /* 0x000fea0003800000 */
.L_x_285:
[----:B------:R-:W-:Y:S05]  /*8130*/  @!P1 BRA `(.L_x_287) ;  /* 0x00000024004c9947 */ /* 0x000fea0003800000 */
[----:B0----5:R-:W-:-:S04]  /*8140*/  IMAD.U32 R3, R154, 0x10000, RZ ;  /* 0x000100009a037824 */ /* 0x021fc800078e00ff */
[----:B------:R-:W-:-:S04]  /*8150*/  FMUL R0, R3, R156 ;  /* 0x0000009c03007220 */ /* 0x000fc80000400000 */
[----:B------:R-:W-:-:S05]  /*8160*/  FFMA R0, R87, R155, R0 ;  /* 0x0000009b57007223 */ /* 0x000fca0000000000 */
[----:B------:R-:W-:-:S05]  /*8170*/  F2FP.BF16.F32.PACK_AB R0, RZ, R0 ;  /* 0x00000000ff00723e */ /* 0x000fca00000010ff */
[----:B------:R0:W-:Y:S01]  /*8180*/  STG.E.U16 desc[UR36][R8.64+0xf2], R0 ;  /* 0x0000f20008007986 */ /* 0x0001e2000c101524 */
[----:B------:R-:W-:Y:S05]  /*8190*/  BRA `(.L_x_287) ;  /* 0x0000002400347947 */ /* 0x000fea0003800000 */
.L_x_36:
[----:B------:R-:W-:Y:S01]  /*81a0*/  ULDC.64 UR4, c[0x0][0x5c0] ;  /* 0x0001700000047ab9 */ /* 0x000fe20000000a00 */
[-C--:B------:R-:W-:Y:S01]  /*81b0*/  FMUL R88, R88, R155.reuse ;  /* 0x0000009b58587220 */ /* 0x080fe20000400000 */
[----:B------:R-:W-:Y:S01]  /*81c0*/  LEA R6, P0, R168, UR4, 0x1 ;  /* 0x00000004a8067c11 */ /* 0x000fe2000f8008ff */
[----:B------:R-:W-:Y:S01]  /*81d0*/  IMAD.SHL.U32 R11, R4, 0x10, RZ ;  /* 0x00000010040b7824 */ /* 0x000fe200078e00ff */
[----:B------:R-:W-:Y:S01]  /*81e0*/  ISETP.GT.AND P2, PT, R0, 0x1, P3 ;  /* 0x000000010000780c */ /* 0x000fe20001f44270 */
[-C--:B------:R-:W-:Y:S01]  /*81f0*/  FMUL R89, R89, R155.reuse ;  /* 0x0000009b59597220 */ /* 0x080fe20000400000 */
[----:B------:R-:W-:Y:S01]  /*8200*/  LEA.HI.X R7, R168, UR5, R167, 0x1, P0 ;  /* 0x00000005a8077c11 */ /* 0x000fe200080f0ca7 */
[-C--:B------:R-:W-:Y:S01]  /*8210*/  FMUL R90, R90, R155.reuse ;  /* 0x0000009b5a5a7220 */ /* 0x080fe20000400000 */
[----:B------:R-:W-:Y:S01]  /*8220*/  ISETP.GT.AND P0, PT, R3, 0x8, PT ;  /* 0x000000080300780c */ /* 0x000fe20003f04270 */
[-C--:B------:R-:W-:Y:S01]  /*8230*/  FMUL R91, R91, R155.reuse ;  /* 0x0000009b5b5b7220 */ /* 0x080fe20000400000 */
[----:B------:R-:W-:Y:S01]  /*8240*/  F2FP.BF16.F32.PACK_AB R88, RZ, R88 ;  /* 0x00000058ff58723e */ /* 0x000fe200000010ff */
[-C--:B------:R-:W-:Y:S01]  /*8250*/  FMUL R92, R92, R155.reuse ;  /* 0x0000009b5c5c7220 */ /* 0x080fe20000400000 */
[----:B------:R-:W-:Y:S01]  /*8260*/  ISETP.GT.AND P4, PT, R0, RZ, P0 ;  /* 0x000000ff0000720c */ /* 0x000fe20000784270 */
[-C--:B------:R-:W-:Y:S01]  /*8270*/  FMUL R93, R93, R155.reuse ;  /* 0x0000009b5d5d7220 */ /* 0x080fe20000400000 */
[----:B------:R-:W-:Y:S01]  /*8280*/  SHF.L.U64.HI R9, R4, 0x4, R5 ;  /* 0x0000000404097819 */ /* 0x000fe20000010205 */
[----:B------:R-:W-:Y:S01]  /*8290*/  @P1 STG.E.U16 desc[UR36][R6.64], R88 ;  /* 0x0000005806001986 */ /* 0x000fe2000c101524 */
[----:B------:R-:W-:Y:S01]  /*82a0*/  IADD3 R12, P5, R11, R6, RZ ;  /* 0x000000060b0c7210 */ /* 0x000fe20007fbe0ff */
[-C--:B------:R-:W-:Y:S01]  /*82b0*/  FMUL R94, R94, R155.reuse ;  /* 0x0000009b5e5e7220 */ /* 0x080fe20000400000 */
[----:B------:R-:W-:Y:S01]  /*82c0*/  ISETP.GT.AND P1, PT, R0, 0x1, P0 ;  /* 0x000000010000780c */ /* 0x000fe20000724270 */
[----:B------:R-:W-:Y:S01]  /*82d0*/  FMUL R95, R95, R155 ;  /* 0x0000009b5f5f7220 */ /* 0x000fe20000400000 */
[----:B------:R-:W-:Y:S01]  /*82e0*/  F2FP.BF16.F32.PACK_AB R89, RZ, R89 ;  /* 0x00000059ff59723e */ /* 0x000fe200000010ff */
[----:B------:R-:W-:Y:S01]  /*82f0*/  IMAD.X R13, R9, 0x1, R7, P5 ;  /* 0x00000001090d7824 */ /* 0x000fe200028e0607 */
[----:B------:R-:W-:Y:S01]  /*8300*/  F2FP.BF16.F32.PACK_AB R90, RZ, R90 ;  /* 0x0000005aff5a723e */ /* 0x000fe200000010ff */
[----:B------:R-:W-:Y:S01]  /*8310*/  FMUL R96, R96, R155 ;  /* 0x0000009b60607220 */ /* 0x000fe20000400000 */
[----:B------:R-:W-:Y:S01]  /*8320*/  F2FP.BF16.F32.PACK_AB R91, RZ, R91 ;  /* 0x0000005bff5b723e */ /* 0x000fe200000010ff */
[----:B------:R-:W-:Y:S01]  /*8330*/  @P2 STG.E.U16 desc[UR36][R6.64+0x2], R89 ;  /* 0x0000025906002986 */ /* 0x000fe2000c101524 */
[C---:B------:R-:W-:Y:S01]  /*8340*/  ISETP.GT.AND P5, PT, R0.reuse, 0x9, P3 ;  /* 0x000000090000780c */ /* 0x040fe20001fa4270 */
[-C--:B------:R-:W-:Y:S01]  /*8350*/  FMUL R97, R97, R155.reuse ;  /* 0x0000009b61617220 */ /* 0x080fe20000400000 */
[C---:B------:R-:W-:Y:S01]  /*8360*/  ISETP.GT.AND P2, PT, R0.reuse, 0x8, P0 ;  /* 0x000000080000780c */ /* 0x040fe20000744270 */
[----:B------:R-:W-:Y:S01]  /*8370*/  @P4 STG.E.U16 desc[UR36][R12.64], R90 ;  /* 0x0000005a0c004986 */ /* 0x000fe2000c101524 */
[----:B------:R-:W-:Y:S01]  /*8380*/  ISETP.GT.AND P4, PT, R0, 0x8, P3 ;  /* 0x000000080000780c */ /* 0x000fe20001f84270 */
[-C--:B------:R-:W-:Y:S01]  /*8390*/  FMUL R98, R98, R155.reuse ;  /* 0x0000009b62627220 */ /* 0x080fe20000400000 */
[----:B------:R-:W-:Y:S01]  /*83a0*/  F2FP.BF16.F32.PACK_AB R92, RZ, R92 ;  /* 0x0000005cff5c723e */ /* 0x000fe200000010ff */
[----:B------:R-:W-:Y:S01]  /*83b0*/  @P1 STG.E.U16 desc[UR36][R12.64+0x2], R91 ;  /* 0x0000025b0c001986 */ /* 0x000fe2000c101524 */
[----:B------:R-:W-:Y:S01]  /*83c0*/  ISETP.GT.AND P1, PT, R0, 0x9, P0 ;  /* 0x000000090000780c */ /* 0x000fe20000724270 */
[----:B------:R-:W-:Y:S01]  /*83d0*/  FMUL R99, R99, R155 ;  /* 0x0000009b63637220 */ /* 0x000fe20000400000 */
[----:B------:R-:W-:Y:S01]  /*83e0*/  F2FP.BF16.F32.PACK_AB R93, RZ, R93 ;  /* 0x0000005dff5d723e */ /* 0x000fe200000010ff */
[-C--:B------:R-:W-:Y:S01]  /*83f0*/  FMUL R100, R100, R155.reuse ;  /* 0x0000009b64647220 */ /* 0x080fe20000400000 */
[----:B------:R-:W-:Y:S01]  /*8400*/  F2FP.BF16.F32.PACK_AB R94, RZ, R94 ;  /* 0x0000005eff5e723e */ /* 0x000fe200000010ff */
[----:B------:R-:W-:Y:S01]  /*8410*/  FMUL R101, R101, R155 ;  /* 0x0000009b65657220 */ /* 0x000fe20000400000 */
[----:B------:R-:W-:Y:S01]  /*8420*/  F2FP.BF16.F32.PACK_AB R95, RZ, R95 ;  /* 0x0000005fff5f723e */ /* 0x000fe200000010ff */
[-C--:B------:R-:W-:Y:S01]  /*8430*/  FMUL R102, R102, R155.reuse ;  /* 0x0000009b66667220 */ /* 0x080fe20000400000 */
[----:B------:R-:W-:Y:S01]  /*8440*/  F2FP.BF16.F32.PACK_AB R96, RZ, R96 ;  /* 0x00000060ff60723e */ /* 0x000fe200000010ff */
[----:B------:R-:W-:Y:S01]  /*8450*/  @P4 STG.E.U16 desc[UR36][R6.64+0x10], R92 ;  /* 0x0000105c06004986 */ /* 0x000fe2000c101524 */
[C---:B------:R-:W-:Y:S01]  /*8460*/  ISETP.GT.AND P4, PT, R0.reuse, 0x10, P3 ;  /* 0x000000100000780c */ /* 0x040fe20001f84270 */
[----:B------:R-:W-:Y:S01]  /*8470*/  FMUL R103, R103, R155 ;  /* 0x0000009b67677220 */ /* 0x000fe20000400000 */
[----:B------:R-:W-:Y:S01]  /*8480*/  F2FP.BF16.F32.PACK_AB R97, RZ, R97 ;  /* 0x00000061ff61723e */ /* 0x000fe200000010ff */
[----:B------:R-:W-:Y:S01]  /*8490*/  @P5 STG.E.U16 desc[UR36][R6.64+0x12], R93 ;  /* 0x0000125d06005986 */ /* 0x000fe2000c101524 */
[----:B------:R-:W-:Y:S01]  /*84a0*/  ISETP.GT.AND P5, PT, R0, 0x11, P0 ;  /* 0x000000110000780c */ /* 0x000fe200007a4270 */
        /* <DEDUP_REMOVED lines=74> */
[----:B------:R-:W-:Y:S01]  /*8950*/  FMUL R125, R125, R155 ;  /* 0x0000009b7d7d7220 */ /* 0x000fe20000400000 */
[----:B------:R-:W-:Y:S01]  /*8960*/  F2FP.BF16.F32.PACK_AB R119, RZ, R119 ;  /* 0x00000077ff77723e */ /* 0x000fe200000010ff */
[-C--:B------:R-:W-:Y:S01]  /*8970*/  FMUL R126, R126, R155.reuse ;  /* 0x0000009b7e7e7220 */ /* 0x080fe20000400000 */
[----:B------:R-:W-:Y:S01]  /*8980*/  F2FP.BF16.F32.PACK_AB R120, RZ, R120 ;  /* 0x00000078ff78723e */ /* 0x000fe200000010ff */
        /* <DEDUP_REMOVED lines=66> */
[----:B------:R-:W-:Y:S01]  /*8db0*/  IMAD.SHL.U32 R23, R4, 0x100, RZ ;  /* 0x0000010004177824 */ /* 0x000fe200078e00ff */
[----:B------:R-:W-:Y:S01]  /*8dc0*/  F2FP.BF16.F32.PACK_AB R140, RZ, R140 ;  /* 0x0000008cff8c723e */ /* 0x000fe200000010ff */
[----:B------:R-:W-:Y:S01]  /*8dd0*/  @P1 STG.E.U16 desc[UR36][R6.64+0x90], R124 ;  /* 0x0000907c06001986 */ /* 0x000fe2000c101524 */
[----:B------:R-:W-:Y:S01]  /*8de0*/  ISETP.GT.AND P1, PT, R0, 0x50, P3 ;  /* 0x000000500000780c */ /* 0x000fe20001f24270 */
[----:B------:R-:W-:Y:S01]  /*8df0*/  FMUL R146, R146, R155 ;  /* 0x0000009b92927220 */ /* 0x000fe20000400000 */
[----:B------:R-:W-:Y:S01]  /*8e00*/  F2FP.BF16.F32.PACK_AB R141, RZ, R141 ;  /* 0x0000008dff8d723e */ /* 0x000fe200000010ff */
[----:B------:R-:W-:Y:S01]  /*8e10*/  @P2 STG.E.U16 desc[UR36][R6.64+0x92], R125 ;  /* 0x0000927d06002986 */ /* 0x000fe2000c101524 */
[C---:B------:R-:W-:Y:S01]  /*8e20*/  ISETP.GT.AND P2, PT, R0.reuse, 0x51, P3 ;  /* 0x000000510000780c */ /* 0x040fe20001f44270 */
[-C--:B------:R-:W-:Y:S01]  /*8e30*/  FMUL R147, R147, R155.reuse ;  /* 0x0000009b93937220 */ /* 0x080fe20000400000 */
        /* <DEDUP_REMOVED lines=11> */
[-C--:B------:R-:W-:Y:S01]  /*8ef0*/  FMUL R150, R150, R155.reuse ;  /* 0x0000009b96967220 */ /* 0x080fe20000400000 */
[----:B------:R-:W-:Y:S01]  /*8f00*/  SHF.L.U64.HI R21, R4, 0x8, R5 ;  /* 0x0000000804157819 */ /* 0x000fe20000010205 */
[----:B------:R-:W-:Y:S01]  /*8f10*/  @P2 STG.E.U16 desc[UR36][R6.64+0xa2], R129 ;  /* 0x0000a28106002986 */ /* 0x000fe2000c101524 */
[C---:B------:R-:W-:Y:S01]  /*8f20*/  ISETP.GT.AND P2, PT, R0.reuse, 0x59, P3 ;  /* 0x000000590000780c */ /* 0x040fe20001f44270 */
        /* <DEDUP_REMOVED lines=58> */
[----:B------:R-:W-:Y:S01]  /*92d0*/  @P2 STG.E.U16 desc[UR36][R12.64+0xd0], R142 ;  /* 0x0000d08e0c002986 */ /* 0x000fe2000c101524 */
[----:B------:R-:W-:Y:S01]  /*92e0*/  F2FP.BF16.F32.PACK_AB R34, RZ, R34 ;  /* 0x00000022ff22723e */ /* 0x000fe200000010ff */
[----:B------:R-:W-:Y:S01]  /*92f0*/  FMUL R40, R40, R155 ;  /* 0x0000009b28287220 */ /* 0x000fe20000400000 */
[----:B------:R-:W-:Y:S01]  /*9300*/  F2FP.BF16.F32.PACK_AB R35, RZ, R35 ;  /* 0x00000023ff23723e */ /* 0x000fe200000010ff */
        /* <DEDUP_REMOVED lines=8> */
[----:B------:R-:W-:Y:S01]  /*9390*/  @P1 IMAD.MOV.U32 R4, RZ, RZ, R6 ;  /* 0x000000ffff041224 */ /* 0x000fe200078e0006 */
[----:B------:R-:W-:Y:S01]  /*93a0*/  F2FP.BF16.F32.PACK_AB R38, RZ, R38 ;  /* 0x00000026ff26723e */ /* 0x000fe200000010ff */
[----:B------:R-:W-:Y:S01]  /*93b0*/  @P1 IMAD.MOV.U32 R5, RZ, RZ, R7 ;  /* 0x000000ffff051224 */ /* 0x000fe200078e0007 */
[----:B------:R-:W-:Y:S01]  /*93c0*/  F2FP.BF16.F32.PACK_AB R39, RZ, R39 ;  /* 0x00000027ff27723e */ /* 0x000fe200000010ff */
[-C--:B------:R-:W-:Y:S01]  /*93d0*/  FMUL R43, R43, R155.reuse ;  /* 0x0000009b2b2b7220 */ /* 0x080fe20000400000 */
[----:B------:R-:W-:Y:S01]  /*93e0*/  F2FP.BF16.F32.PACK_AB R40, RZ, R40 ;  /* 0x00000028ff28723e */ /* 0x000fe200000010ff */
[-C--:B------:R-:W-:Y:S01]  /*93f0*/  FMUL R44, R44, R155.reuse ;  /* 0x0000009b2c2c7220 */ /* 0x080fe20000400000 */
[----:B------:R0:W-:Y:S01]  /*9400*/  @P1 STG.E.U16 desc[UR36][R4.64+0xe2], R145 ;  /* 0x0000e29104001986 */ /* 0x0001e2000c101524 */
[----:B------:R-:W-:Y:S01]  /*9410*/  IADD3 R14, P1, P2, R11, R6, R23 ;  /* 0x000000060b0e7210 */ /* 0x000fe20007a3e017 */
[----:B------:R-:W-:Y:S01]  /*9420*/  FMUL R45, R45, R155 ;  /* 0x0000009b2d2d7220 */ /* 0x000fe20000400000 */
[----:B------:R-:W-:Y:S01]  /*9430*/  F2FP.BF16.F32.PACK_AB R41, RZ, R41 ;  /* 0x00000029ff29723e */ /* 0x000fe200000010ff */
[----:B------:R-:W-:Y:S01]  /*9440*/  FMUL R46, R46, R155 ;  /* 0x0000009b2e2e7220 */ /* 0x000fe20000400000 */
[----:B------:R-:W-:Y:S01]  /*9450*/  IADD3.X R15, R9, R7, R21, P1, P2 ;  /* 0x00000007090f7210 */ /* 0x000fe20000fe4415 */
[-C--:B------:R-:W-:Y:S01]  /*9460*/  FMUL R47, R47, R155.reuse ;  /* 0x0000009b2f2f7220 */ /* 0x080fe20000400000 */
[C---:B------:R-:W-:Y:S01]  /*9470*/  ISETP.GT.AND P1, PT, R3.reuse, 0x80, PT ;  /* 0x000000800300780c */ /* 0x040fe20003f24270 */
[-C--:B------:R-:W-:Y:S01]  /*9480*/  FMUL R48, R48, R155.reuse ;  /* 0x0000009b30307220 */ /* 0x080fe20000400000 */
[----:B------:R-:W-:Y:S01]  /*9490*/  ISETP.GT.AND P2, PT, R3, 0x88, PT ;  /* 0x000000880300780c */ /* 0x000fe20003f44270 */
[----:B------:R-:W-:Y:S01]  /*94a0*/  FMUL R49, R49, R155 ;  /* 0x0000009b31317220 */ /* 0x000fe20000400000 */
[----:B------:R-:W-:Y:S01]  /*94b0*/  F2FP.BF16.F32.PACK_AB R42, RZ, R42 ;  /* 0x0000002aff2a723e */ /* 0x000fe200000010ff */
[----:B0-----:R-:W-:Y:S01]  /*94c0*/  @P5 IMAD.MOV.U32 R4, RZ, RZ, R12 ;  /* 0x000000ffff045224 */ /* 0x001fe200078e000c */
[----:B------:R-:W-:Y:S01]  /*94d0*/  F2FP.BF16.F32.PACK_AB R43, RZ, R43 ;  /* 0x0000002bff2b723e */ /* 0x000fe200000010ff */
[----:B------:R-:W-:Y:S01]  /*94e0*/  @P5 IMAD.MOV.U32 R5, RZ, RZ, R13 ;  /* 0x000000ffff055224 */ /* 0x000fe200078e000d */
[----:B------:R-:W-:Y:S01]  /*94f0*/  F2FP.BF16.F32.PACK_AB R44, RZ, R44 ;  /* 0x0000002cff2c723e */ /* 0x000fe200000010ff */
[----:B------:R-:W-:Y:S01]  /*9500*/  FMUL R50, R50, R155 ;  /* 0x0000009b32327220 */ /* 0x000fe20000400000 */
[----:B------:R-:W-:Y:S01]  /*9510*/  F2FP.BF16.F32.PACK_AB R45, RZ, R45 ;  /* 0x0000002dff2d723e */ /* 0x000fe200000010ff */
[-C--:B------:R-:W-:Y:S01]  /*9520*/  FMUL R51, R51, R155.reuse ;  /* 0x0000009b33337220 */ /* 0x080fe20000400000 */
[----:B------:R0:W-:Y:S01]  /*9530*/  @P5 STG.E.U16 desc[UR36][R4.64+0xe0], R146 ;  /* 0x0000e09204005986 */ /* 0x0001e2000c101524 */
[----:B------:R-:W-:Y:S01]  /*9540*/  ISETP.GT.AND P5, PT, R0, 0x78, P3 ;  /* 0x000000780000780c */ /* 0x000fe20001fa4270 */
[-C--:B------:R-:W-:Y:S01]  /*9550*/  FMUL R52, R52, R155.reuse ;  /* 0x0000009b34347220 */ /* 0x080fe20000400000 */
[C---:B------:R-:W-:Y:S01]  /*9560*/  ISETP.GT.AND P3, PT, R0.reuse, 0x79, P3 ;  /* 0x000000790000780c */ /* 0x040fe20001f64270 */
[----:B------:R-:W-:Y:S01]  /*9570*/  @P4 STG.E.U16 desc[UR36][R12.64+0xe2], R147 ;  /* 0x0000e2930c004986 */ /* 0x000fe2000c101524 */
[C---:B------:R-:W-:Y:S01]  /*9580*/  ISETP.GT.AND P4, PT, R0.reuse, 0x78, P0 ;  /* 0x000000780000780c */ /* 0x040fe20000784270 */
[-C--:B------:R-:W-:Y:S01]  /*9590*/  FMUL R53, R53, R155.reuse ;  /* 0x0000009b35357220 */ /* 0x080fe20000400000 */
[----:B------:R-:W-:Y:S01]  /*95a0*/  ISETP.GT.AND P0, PT, R0, 0x79, P0 ;  /* 0x000000790000780c */ /* 0x000fe20000704270 */
[-C--:B------:R-:W-:Y:S01]  /*95b0*/  FMUL R54, R54, R155.reuse ;  /* 0x0000009b36367220 */ /* 0x080fe20000400000 */
[----:B------:R-:W-:Y:S01]  /*95c0*/  F2FP.BF16.F32.PACK_AB R46, RZ, R46 ;  /* 0x0000002eff2e723e */ /* 0x000fe200000010ff */
[----:B------:R-:W-:Y:S01]  /*95d0*/  FMUL R55, R55, R155 ;  /* 0x0000009b37377220 */ /* 0x000fe20000400000 */
[----:B------:R-:W-:Y:S01]  /*95e0*/  F2FP.BF16.F32.PACK_AB R47, RZ, R47 ;  /* 0x0000002fff2f723e */ /* 0x000fe200000010ff */
[-C--:B------:R-:W-:Y:S01]  /*95f0*/  FMUL R56, R56, R155.reuse ;  /* 0x0000009b38387220 */ /* 0x080fe20000400000 */
[----:B------:R-:W-:Y:S01]  /*9600*/  F2FP.BF16.F32.PACK_AB R48, RZ, R48 ;  /* 0x00000030ff30723e */ /* 0x000fe200000010ff */
[----:B------:R-:W-:Y:S01]  /*9610*/  @P5 STG.E.U16 desc[UR36][R6.64+0xf0], R148 ;  /* 0x0000f09406005986 */ /* 0x000fe2000c101524 */
[----:B0-----:R-:W-:Y:S01]  /*9620*/  IADD3 R4, P5, R23, R6, RZ ;  /* 0x0000000617047210 */ /* 0x001fe20007fbe0ff */
[----:B------:R-:W-:Y:S01]  /*9630*/  FMUL R57, R57, R155 ;  /* 0x0000009b39397220 */ /* 0x000fe20000400000 */
[----:B------:R-:W-:Y:S01]  /*9640*/  F2FP.BF16.F32.PACK_AB R49, RZ, R49 ;  /* 0x00000031ff31723e */ /* 0x000fe200000010ff */
[----:B------:R0:W-:Y:S01]  /*9650*/  @P3 STG.E.U16 desc[UR36][R6.64+0xf2], R149 ;  /* 0x0000f29506003986 */ /* 0x0001e2000c101524 */
[C---:B------:R-:W-:Y:S01]  /*9660*/  ISETP.GT.AND P3, PT, R0.reuse, RZ, P1 ;  /* 0x000000ff0000720c */ /* 0x040fe20000f64270 */
[----:B------:R-:W-:Y:S01]  /*9670*/  IMAD.X R5, R21, 0x1, R7, P5 ;  /* 0x0000000115057824 */ /* 0x000fe200028e0607 */
[C---:B------:R-:W-:Y:S01]  /*9680*/  ISETP.GT.AND P5, PT, R0.reuse, RZ, P2 ;  /* 0x000000ff0000720c */ /* 0x040fe200017a4270 */
        /* <DEDUP_REMOVED lines=11> */
[-C--:B0-----:R-:W-:Y:S01]  /*9740*/  IADD3 R6, P3, R11, R4.reuse, RZ ;  /* 0x000000040b067210 */ /* 0x081fe20007f7e0ff */
[----:B------:R-:W-:Y:S01]  /*9750*/  FMUL R61, R61, R155 ;  /* 0x0000009b3d3d7220 */ /* 0x000fe20000400000 */
[----:B------:R-:W-:Y:S01]  /*9760*/  F2FP.BF16.F32.PACK_AB R53, RZ, R53 ;  /* 0x00000035ff35723e */ /* 0x000fe200000010ff */
[----:B------:R-:W-:Y:S01]  /*9770*/  @P4 STG.E.U16 desc[UR36][R4.64+0x2], R25 ;  /* 0x0000021904004986 */ /* 0x000fe2000c101524 */
[----:B------:R-:W-:Y:S01]  /*9780*/  IADD3 R10, P4, R11, R4, RZ ;  /* 0x000000040b0a7210 */ /* 0x000fe20007f9e0ff */
[C-C-:B------:R-:W-:Y:S01]  /*9790*/  IMAD.X R7, R9.reuse, 0x1, R5.reuse, P3 ;  /* 0x0000000109077824 */ /* 0x140fe200018e0605 */
[----:B------:R-:W-:Y:S01]  /*97a0*/  ISETP.GT.AND P3, PT, R0, 0x9, P2 ;  /* 0x000000090000780c */ /* 0x000fe20001764270 */
[-C--:B------:R-:W-:Y:S01]  /*97b0*/  FMUL R62, R62, R155.reuse ;  /* 0x0000009b3e3e7220 */ /* 0x080fe20000400000 */
[----:B------:R-:W-:Y:S01]  /*97c0*/  F2FP.BF16.F32.PACK_AB R54, RZ, R54 ;  /* 0x00000036ff36723e */ /* 0x000fe200000010ff */
[----:B------:R-:W-:Y:S01]  /*97d0*/  IMAD.X R11, R9, 0x1, R5, P4 ;  /* 0x00000001090b7824 */ /* 0x000fe200020e0605 */
[----:B------:R-:W-:Y:S01]  /*97e0*/  ISETP.GT.AND P4, PT, R0, 0x8, P1 ;  /* 0x000000080000780c */ /* 0x000fe20000f84270 */
[----:B------:R-:W-:Y:S01]  /*97f0*/  FMUL R63, R63, R155 ;  /* 0x0000009b3f3f7220 */ /* 0x000fe20000400000 */
[----:B------:R-:W-:Y:S01]  /*9800*/  F2FP.BF16.F32.PACK_AB R55, RZ, R55 ;  /* 0x00000037ff37723e */ /* 0x000fe200000010ff */
[-C--:B------:R-:W-:Y:S01]  /*9810*/  FMUL R64, R64, R155.reuse ;  /* 0x0000009b40407220 */ /* 0x080fe20000400000 */
        /* <DEDUP_REMOVED lines=8> */
[-C--:B------:R-:W-:Y:S01]  /*98a0*/  FMUL R67, R67, R155.reuse ;  /* 0x0000009b43437220 */ /* 0x080fe20000400000 */
[----:B------:R-:W-:Y:S01]  /*98b0*/  @P4 STG.E.U16 desc[UR36][R4.64+0x10], R28 ;  /* 0x0000101c04004986 */ /* 0x000fe2000c101524 */
[----:B------:R-:W-:Y:S01]  /*98c0*/  ISETP.GT.AND P4, PT, R0, 0x10, P1 ;  /* 0x000000100000780c */ /* 0x000fe20000f84270 */
[-C--:B------:R-:W-:Y:S01]  /*98d0*/  FMUL R68, R68, R155.reuse ;  /* 0x0000009b44447220 */ /* 0x080fe20000400000 */
[----:B------:R-:W-:Y:S01]  /*98e0*/  F2FP.BF16.F32.PACK_AB R58, RZ, R58 ;  /* 0x0000003aff3a723e */ /* 0x000fe200000010ff */
[-C--:B------:R-:W-:Y:S01]  /*98f0*/  FMUL R69, R69, R155.reuse ;  /* 0x0000009b45457220 */ /* 0x080fe20000400000 */
[----:B------:R-:W-:Y:S01]  /*9900*/  @P5 STG.E.U16 desc[UR36][R4.64+0x12], R29 ;  /* 0x0000121d04005986 */ /* 0x000fe2000c101524 */
[----:B------:R-:W-:Y:S01]  /*9910*/  ISETP.GT.AND P5, PT, R0, 0x11, P1 ;  /* 0x000000110000780c */ /* 0x000fe20000fa4270 */
[----:B------:R-:W-:Y:S01]  /*9920*/  FMUL R70, R70, R155 ;  /* 0x0000009b46467220 */ /* 0x000fe20000400000 */
[----:B------:R-:W-:Y:S01]  /*9930*/  F2FP.BF16.F32.PACK_AB R59, RZ, R59 ;  /* 0x0000003bff3b723e */ /* 0x000fe200000010ff */
[----:B------:R0:W-:Y:S01]  /*9940*/  @P0 STG.E.U16 desc[UR36][R6.64+0x10], R30 ;  /* 0x0000101e06000986 */ /* 0x0001e2000c101524 */
        /* <DEDUP_REMOVED lines=9> */
[----:B------:R-:W-:Y:S01]  /*99e0*/  FMUL R73, R73, R155 ;  /* 0x0000009b49497220 */ /* 0x000fe20000400000 */
[----:B------:R-:W-:Y:S01]  /*99f0*/  F2FP.BF16.F32.PACK_AB R62, RZ, R62 ;  /* 0x0000003eff3e723e */ /* 0x000fe200000010ff */
[----:B------:R-:W-:Y:S01]  /*9a00*/  @P5 STG.E.U16 desc[UR36][R4.64+0x22], R33 ;  /* 0x0000222104005986 */ /* 0x000fe2000c101524 */
[----:B------:R-:W-:Y:S01]  /*9a10*/  ISETP.GT.AND P5, PT, R0, 0x19, P1 ;  /* 0x000000190000780c */ /* 0x000fe20000fa4270 */
[--C-:B0-----:R-:W-:Y:S01]  /*9a20*/  @P0 IMAD.MOV.U32 R6, RZ, RZ, R14.reuse ;  /* 0x000000ffff060224 */ /* 0x101fe200078e000e */
[----:B------:R-:W-:Y:S01]  /*9a30*/  @P0 MOV R7, R15 ;  /* 0x0000000f00070202 */ /* 0x000fe20000000f00 */
[----:B------:R-:W-:Y:S01]  /*9a40*/  FMUL R74, R74, R155 ;  /* 0x0000009b4a4a7220 */ /* 0x000fe20000400000 */
[----:B------:R-:W-:Y:S01]  /*9a50*/  F2FP.BF16.F32.PACK_AB R63, RZ, R63 ;  /* 0x0000003fff3f723e */ /* 0x000fe200000010ff */
[-C--:B------:R-:W-:Y:S01]  /*9a60*/  FMUL R75, R75, R155.reuse ;  /* 0x0000009b4b4b7220 */ /* 0x080fe20000400000 */
[----:B------:R-:W-:Y:S01]  /*9a70*/  F2FP.BF16.F32.PACK_AB R64, RZ, R64 ;  /* 0x00000040ff40723e */ /* 0x000fe200000010ff */
[----:B------:R0:W-:Y:S01]  /*9a80*/  @P0 STG.E.U16 desc[UR36][R6.64+0x20], R34 ;  /* 0x0000202206000986 */ /* 0x0001e2000c101524 */
        /* <DEDUP_REMOVED lines=11> */
[--C-:B0-----:R-:W-:Y:S01]  /*9b40*/  @P3 IMAD.MOV.U32 R6, RZ, RZ, R14.reuse ;  /* 0x000000ffff063224 */ /* 0x101fe200078e000e */
[----:B------:R-:W-:Y:S01]  /*9b50*/  F2FP.BF16.F32.PACK_AB R70, RZ, R70 ;  /* 0x00000046ff46723e */ /* 0x000fe200000010ff */
[--C-:B------:R-:W-:Y:S01]  /*9b60*/  @P3 IMAD.MOV.U32 R7, RZ, RZ, R15.reuse ;  /* 0x000000ffff073224 */ /* 0x100fe200078e000f */
[----:B------:R-:W-:Y:S01]  /*9b70*/  F2FP.BF16.F32.PACK_AB R71, RZ, R71 ;  /* 0x00000047ff47723e */ /* 0x000fe200000010ff */
[-C--:B------:R-:W-:Y:S01]  /*9b80*/  FMUL R81, R81, R155.reuse ;  /* 0x0000009b51517220 */ /* 0x080fe20000400000 */
[----:B------:R-:W-:Y:S01]  /*9b90*/  F2FP.BF16.F32.PACK_AB R72, RZ, R72 ;  /* 0x00000048ff48723e */ /* 0x000fe200000010ff */
[-C--:B------:R-:W-:Y:S01]  /*9ba0*/  FMUL R82, R82, R155.reuse ;  /* 0x0000009b52527220 */ /* 0x080fe20000400000 */
[----:B------:R0:W-:Y:S01]  /*9bb0*/  @P3 STG.E.U16 desc[UR36][R6.64+0x22], R35 ;  /* 0x0000222306003986 */ /* 0x0001e2000c101524 */
        /* <DEDUP_REMOVED lines=11> */
[----:B0-----:R-:W-:Y:S01]  /*9c70*/  @P0 IMAD.MOV.U32 R6, RZ, RZ, R14 ;  /* 0x000000ffff060224 */ /* 0x001fe200078e000e */
[----:B------:R-:W-:Y:S01]  /*9c80*/  F2FP.BF16.F32.PACK_AB R76, RZ, R76 ;  /* 0x0000004cff4c723e */ /* 0x000fe200000010ff */
[----:B------:R-:W-:Y:S01]  /*9c90*/  @P0 IMAD.MOV.U32 R7, RZ, RZ, R15 ;  /* 0x000000ffff070224 */ /* 0x000fe200078e000f */
[----:B------:R-:W-:Y:S01]  /*9ca0*/  F2FP.BF16.F32.PACK_AB R77, RZ, R77 ;  /* 0x0000004dff4d723e */ /* 0x000fe200000010ff */
[-C--:B------:R-:W-:Y:S01]  /*9cb0*/  FMUL R86, R86, R155.reuse ;  /* 0x0000009b56567220 */ /* 0x080fe20000400000 */
[----:B------:R-:W-:Y:S01]  /*9cc0*/  F2FP.BF16.F32.PACK_AB R78, RZ, R78 ;  /* 0x0000004eff4e723e */ /* 0x000fe200000010ff */
[----:B------:R-:W-:Y:S01]  /*9cd0*/  FMUL R87, R87, R155 ;  /* 0x0000009b57577220 */ /* 0x000fe20000400000 */
[----:B------:R0:W-:Y:S01]  /*9ce0*/  @P0 STG.E.U16 desc[UR36][R6.64+0x30], R38 ;  /* 0x0000302606000986 */ /* 0x0001e2000c101524 */
[----:B------:R-:W-:-:S02]  /*9cf0*/  ISETP.GT.AND P0, PT, R0, 0x20, P2 ;  /* 0x000000200000780c */ /* 0x000fc40001704270 */
[----:B------:R-:W-:Y:S02]  /*9d00*/  F2FP.BF16.F32.PACK_AB R79, RZ, R79 ;  /* 0x0000004fff4f723e */ /* 0x000fe400000010ff */
[----:B------:R-:W-:Y:S02]  /*9d10*/  F2FP.BF16.F32.PACK_AB R80, RZ, R80 ;  /* 0x00000050ff50723e */ /* 0x000fe400000010ff */
[----:B------:R-:W-:Y:S02]  /*9d20*/  F2FP.BF16.F32.PACK_AB R81, RZ, R81 ;  /* 0x00000051ff51723e */ /* 0x000fe400000010ff */
[----:B------:R-:W-:Y:S02]  /*9d30*/  F2FP.BF16.F32.PACK_AB R82, RZ, R82 ;  /* 0x00000052ff52723e */ /* 0x000fe400000010ff */
[----:B------:R-:W-:Y:S01]  /*9d40*/  F2FP.BF16.F32.PACK_AB R83, RZ, R83 ;  /* 0x00000053ff53723e */ /* 0x000fe200000010ff */
[----:B0-----:R-:W-:Y:S01]  /*9d50*/  @P3 IMAD.MOV.U32 R6, RZ, RZ, R14 ;  /* 0x000000ffff063224 */ /* 0x001fe200078e000e */
[----:B------:R-:W-:Y:S01]  /*9d60*/  F2FP.BF16.F32.PACK_AB R84, RZ, R84 ;  /* 0x00000054ff54723e */ /* 0x000fe200000010ff */
[----:B------:R-:W-:Y:S01]  /*9d70*/  @P3 IMAD.MOV.U32 R7, RZ, RZ, R15 ;  /* 0x000000ffff073224 */ /* 0x000fe200078e000f */
[----:B------:R-:W-:-:S02]  /*9d80*/  F2FP.BF16.F32.PACK_AB R85, RZ, R85 ;  /* 0x00000055ff55723e */ /* 0x000fc400000010ff */
[----:B------:R-:W-:Y:S02]  /*9d90*/  F2FP.BF16.F32.PACK_AB R86, RZ, R86 ;  /* 0x00000056ff56723e */ /* 0x000fe400000010ff */
[----:B------:R0:W-:Y:S01]  /*9da0*/  @P3 STG.E.U16 desc[UR36][R6.64+0x32], R39 ;  /* 0x0000322706003986 */ /* 0x0001e2000c101524 */
[C---:B------:R-:W-:Y:S02]  /*9db0*/  ISETP.GT.AND P3, PT, R0.reuse, 0x21, P2 ;  /* 0x000000210000780c */ /* 0x040fe40001764270 */
[----:B------:R-:W-:Y:S01]  /*9dc0*/  F2FP.BF16.F32.PACK_AB R87, RZ, R87 ;  /* 0x00000057ff57723e */ /* 0x000fe200000010ff */
[----:B------:R-:W-:Y:S01]  /*9dd0*/  @P4 STG.E.U16 desc[UR36][R4.64+0x40], R40 ;  /* 0x0000402804004986 */ /* 0x000fe2000c101524 */
[----:B------:R-:W-:-:S03]  /*9de0*/  ISETP.GT.AND P4, PT, R0, 0x28, P1 ;  /* 0x000000280000780c */ /* 0x000fc60000f84270 */
[----:B------:R-:W-:Y:S01]  /*9df0*/  @P5 STG.E.U16 desc[UR36][R4.64+0x42], R41 ;  /* 0x0000422904005986 */ /* 0x000fe2000c101524 */
[----:B------:R-:W-:Y:S01]  /*9e00*/  ISETP.GT.AND P5, PT, R0, 0x29, P1 ;  /* 0x000000290000780c */ /* 0x000fe20000fa4270 */
[----:B0-----:R-:W-:Y:S02]  /*9e10*/  @P0 IMAD.MOV.U32 R6, RZ, RZ, R14 ;  /* 0x000000ffff060224 */ /* 0x001fe400078e000e */
[----:B------:R-:W-:-:S05]  /*9e20*/  @P0 IMAD.MOV.U32 R7, RZ, RZ, R15 ;  /* 0x000000ffff070224 */ /* 0x000fca00078e000f */
[----:B------:R0:W-:Y:S01]  /*9e30*/  @P0 STG.E.U16 desc[UR36][R6.64+0x40], R42 ;  /* 0x0000402a06000986 */ /* 0x0001e2000c101524 */
[----:B------:R-:W-:Y:S01]  /*9e40*/  ISETP.GT.AND P0, PT, R0, 0x28, P2 ;  /* 0x000000280000780c */ /* 0x000fe20001704270 */
[----:B0-----:R-:W-:Y:S02]  /*9e50*/  @P3 IMAD.MOV.U32 R6, RZ, RZ, R14 ;  /* 0x000000ffff063224 */ /* 0x001fe400078e000e */
[----:B------:R-:W-:-:S05]  /*9e60*/  @P3 IMAD.MOV.U32 R7, RZ, RZ, R15 ;  /* 0x000000ffff073224 */ /* 0x000fca00078e000f */
[----:B------:R0:W-:Y:S01]  /*9e70*/  @P3 STG.E.U16 desc[UR36][R6.64+0x42], R43 ;  /* 0x0000422b06003986 */ /* 0x0001e2000c101524 */
[----:B------:R-:W-:-:S03]  /*9e80*/  ISETP.GT.AND P3, PT, R0, 0x29, P2 ;  /* 0x000000290000780c */ /* 0x000fc60001764270 */
        /* <DEDUP_REMOVED lines=8> */
[----:B0-----:R-:W-:Y:S01]  /*9f10*/  @P3 IMAD.MOV.U32 R6, RZ, RZ, R14 ;  /* 0x000000ffff063224 */ /* 0x001fe200078e000e */
[----:B------:R-:W-:-:S05]  /*9f20*/  @P3 MOV R7, R15 ;  /* 0x0000000f00073202 */ /* 0x000fca0000000f00 */
        /* <DEDUP_REMOVED lines=42> */
[----:B0-----:R-:W-:Y:S01]  /*a1d0*/  @P0 IMAD.MOV.U32 R6, RZ, RZ, R14 ;  /* 0x000000ffff060224 */ /* 0x001fe200078e000e */
[----:B------:R-:W-:-:S05]  /*a1e0*/  @P0 MOV R7, R15 ;  /* 0x0000000f00070202 */ /* 0x000fca0000000f00 */
        /* <DEDUP_REMOVED lines=53> */
[C---:B------:R-:W-:Y:S02]  /*a540*/  ISETP.GT.AND P3, PT, R0.reuse, 0x78, P1 ;  /* 0x000000780000780c */ /* 0x040fe40000f64270 */
[C---:B------:R-:W-:Y:S01]  /*a550*/  ISETP.GT.AND P1, PT, R0.reuse, 0x79, P1 ;  /* 0x000000790000780c */ /* 0x040fe20000f24270 */
[----:B------:R-:W-:Y:S01]  /*a560*/  @P4 STG.E.U16 desc[UR36][R4.64+0xe0], R80 ;  /* 0x0000e05004004986 */ /* 0x000fe2000c101524 */
[----:B------:R-:W-:-:S03]  /*a570*/  ISETP.GT.AND P4, PT, R0, 0x71, P2 ;  /* 0x000000710000780c */ /* 0x000fc60001784270 */
[----:B------:R-:W-:Y:S01]  /*a580*/  @P5 STG.E.U16 desc[UR36][R4.64+0xe2], R81 ;  /* 0x0000e25104005986 */ /* 0x000fe2000c101524 */
[C---:B------:R-:W-:Y:S02]  /*a590*/  ISETP.GT.AND P5, PT, R0.reuse, 0x78, P2 ;  /* 0x000000780000780c */ /* 0x040fe400017a4270 */
[----:B------:R-:W-:Y:S01]  /*a5a0*/  ISETP.GT.AND P2, PT, R0, 0x79, P2 ;  /* 0x000000790000780c */ /* 0x000fe20001744270 */
[----:B0-----:R-:W-:Y:S02]  /*a5b0*/  @P0 IMAD.MOV.U32 R6, RZ, RZ, R14 ;  /* 0x000000ffff060224 */ /* 0x001fe400078e000e */
[----:B------:R-:W-:-:S05]  /*a5c0*/  @P0 IMAD.MOV.U32 R7, RZ, RZ, R15 ;  /* 0x000000ffff070224 */ /* 0x000fca00078e000f */
[----:B------:R0:W-:Y:S02]  /*a5d0*/  @P0 STG.E.U16 desc[UR36][R6.64+0xe0], R82 ;  /* 0x0000e05206000986 */ /* 0x0001e4000c101524 */
[----:B0-----:R-:W-:Y:S02]  /*a5e0*/  @P4 IMAD.MOV.U32 R6, RZ, RZ, R14 ;  /* 0x000000ffff064224 */ /* 0x001fe400078e000e */
[----:B------:R-:W-:-:S05]  /*a5f0*/  @P4 IMAD.MOV.U32 R7, RZ, RZ, R15 ;  /* 0x000000ffff074224 */ /* 0x000fca00078e000f */
[----:B------:R-:W-:Y:S04]  /*a600*/  @P4 STG.E.U16 desc[UR36][R6.64+0xe2], R83 ;  /* 0x0000e25306004986 */ /* 0x000fe8000c101524 */
[----:B------:R-:W-:Y:S04]  /*a610*/  @P3 STG.E.U16 desc[UR36][R4.64+0xf0], R84 ;  /* 0x0000f05404003986 */ /* 0x000fe8000c101524 */
[----:B------:R0:W-:Y:S02]  /*a620*/  @P1 STG.E.U16 desc[UR36][R4.64+0xf2], R85 ;  /* 0x0000f25504001986 */ /* 0x0001e4000c101524 */
[----:B0-----:R-:W-:-:S02]  /*a630*/  @P5 IMAD.MOV.U32 R4, RZ, RZ, R14 ;  /* 0x000000ffff045224 */ /* 0x001fc400078e000e */
[----:B------:R-:W-:-:S05]  /*a640*/  @P5 IMAD.MOV.U32 R5, RZ, RZ, R15 ;  /* 0x000000ffff055224 */ /* 0x000fca00078e000f */
[----:B------:R0:W-:Y:S04]  /*a650*/  @P5 STG.E.U16 desc[UR36][R4.64+0xf0], R86 ;  /* 0x0000f05604005986 */ /* 0x0001e8000c101524 */
[----:B------:R0:W-:Y:S02]  /*a660*/  @P2 STG.E.U16 desc[UR36][R14.64+0xf2], R87 ;  /* 0x0000f2570e002986 */ /* 0x0001e4000c101524 */
.L_x_287:
[----:B------:R-:W-:Y:S05]  /*a670*/  BSYNC B0 ;  /* 0x0000000000007941 */ /* 0x000fea0003800000 */
.L_x_35:
[----:B------:R-:W-:Y:S01]  /*a680*/  ULDC UR4, c[0x0][0xc] ;  /* 0x0000030000047ab9 */ /* 0x000fe20000000800 */
[----:B------:R-:W-:Y:S01]  /*a690*/  ULDC UR5, c[0x0][0x10] ;  /* 0x0000040000057ab9 */ /* 0x000fe20000000800 */
[----:B0-----:R-:W0:Y:S01]  /*a6a0*/  LDC R3, c[0x0][0x14] ;  /* 0x00000500ff037b82 */ /* 0x001e220000000800 */
[----:B------:R-:W-:Y:S01]  /*a6b0*/  UIMAD.WIDE.U32 UR4, UR4, UR5, URZ ;  /* 0x00000005040472a5 */ /* 0x000fe2000f8e003f */
[----:B------:R-:W-:Y:S01]  /*a6c0*/  PRMT R0, RZ, 0x7610, R0 ;  /* 0x00007610ff007816 */ /* 0x000fe20000000000 */
[----:B-----5:R-:W-:Y:S02]  /*a6d0*/  IMAD.MOV.U32 R154, RZ, RZ, -0x1 ;  /* 0xffffffffff9a7424 */ /* 0x020fe400078e00ff */
[----:B------:R-:W-:Y:S02]  /*a6e0*/  IMAD.MOV.U32 R23, RZ, RZ, -0x1 ;  /* 0xffffffffff177424 */ /* 0x000fe400078e00ff */
[----:B0-----:R-:W-:-:S04]  /*a6f0*/  IMAD.WIDE.U32 R16, R3, UR4, R16 ;  /* 0x0000000403107c25 */ /* 0x001fc8000f8e0010 */
[----:B------:R-:W-:Y:S01]  /*a700*/  IMAD R3, R3, UR5, RZ ;  /* 0x0000000503037c24 */ /* 0x000fe2000f8e02ff */
[----:B------:R-:W-:Y:S02]  /*a710*/  ULDC.64 UR4, c[0x0][0x650] ;  /* 0x0001940000047ab9 */ /* 0x000fe40000000a00 */
[----:B------:R-:W-:Y:S01]  /*a720*/  ISETP.GE.U32.AND P0, PT, R16, UR4, PT ;  /* 0x0000000410007c0c */ /* 0x000fe2000bf06070 */
[----:B------:R-:W-:-:S05]  /*a730*/  IMAD.IADD R17, R17, 0x1, R3 ;  /* 0x0000000111117824 */ /* 0x000fca00078e0203 */
[----:B------:R-:W-:-:S13]  /*a740*/  ISETP.GE.U32.AND.EX P0, PT, R17, UR5, PT, P0 ;  /* 0x0000000511007c0c */ /* 0x000fda000bf06100 */
[----:B------:R-:W-:Y:S05]  /*a750*/  @P0 BRA `(.L_x_288) ;  /* 0x0000000400640947 */ /* 0x000fea0003800000 */
[----:B------:R-:W0:Y:S01]  /*a760*/  S2R R12, SR_CTAID.X ;  /* 0x00000000000c7919 */ /* 0x000e220000002500 */
[----:B-12---:R-:W1:Y:S01]  /*a770*/  LDC.64 R10, c[0x0][0x628] ;  /* 0x00018a00ff0a7b82 */ /* 0x006e620000000a00 */
[----:B------:R-:W-:Y:S01]  /*a780*/  ULDC UR4, c[0x0][0x150] ;  /* 0x0000540000047ab9 */ /* 0x000fe20000000800 */
[----:B------:R-:W-:Y:S01]  /*a790*/  MOV R8, R16 ;  /* 0x0000001000087202 */ /* 0x000fe20000000f00 */
[----:B------:R-:W2:Y:S01]  /*a7a0*/  S2R R24, SR_CTAID.Y ;  /* 0x0000000000187919 */ /* 0x000ea20000002600 */
[----:B------:R-:W-:-:S04]  /*a7b0*/  IMAD.MOV.U32 R9, RZ, RZ, R17 ;  /* 0x000000ffff097224 */ /* 0x000fc800078e0011 */
[----:B------:R-:W2:Y:S08]  /*a7c0*/  LDC R21, c[0x0][0x144] ;  /* 0x00005100ff157b82 */ /* 0x000eb00000000800 */
[----:B------:R-:W2:Y:S08]  /*a7d0*/  LDC R0, c[0x0][0x630] ;  /* 0x00018c00ff007b82 */ /* 0x000eb00000000800 */
[----:B------:R-:W2:Y:S01]  /*a7e0*/  LDC.64 R14, c[0x0][0x620] ;  /* 0x00018800ff0e7b82 */ /* 0x000ea20000000a00 */
[----:B-1----:R-:W-:-:S04]  /*a7f0*/  ISETP.NE.U32.AND P0, PT, R10, RZ, PT ;  /* 0x000000ff0a00720c */ /* 0x002fc80003f05070 */
[----:B------:R-:W-:Y:S02]  /*a800*/  ISETP.NE.AND.EX P0, PT, R11, RZ, PT, P0 ;  /* 0x000000ff0b00720c */ /* 0x000fe40003f05300 */
[----:B0-----:R-:W-:-:S05]  /*a810*/  I2FP.F32.U32 R3, R12 ;  /* 0x0000000c00037245 */ /* 0x001fca0000201000 */
[----:B------:R-:W-:-:S04]  /*a820*/  FMUL R3, R3, UR4 ;  /* 0x0000000403037c20 */ /* 0x000fc80008400000 */
[----:B------:R0:W1:Y:S02]  /*a830*/  F2I.U32.TRUNC.NTZ R20, R3 ;  /* 0x0000000300147305 */ /* 0x000064000020f000 */
[----:B------:R-:W-:Y:S05]  /*a840*/  @!P0 BRA `(.L_x_289) ;  /* 0x0000000000288947 */ /* 0x000fea0003800000 */
[----:B0-----:R-:W0:Y:S02]  /*a850*/  LDC R3, c[0x0][0x634] ;  /* 0x00018d00ff037b82 */ /* 0x001e240000000800 */
        /* <DEDUP_REMOVED lines=9> */
.L_x_289:
[----:B------:R-:W5:Y:S01]  /*a8f0*/  LDC.64 R30, c[0x0][0x640] ;  /* 0x00019000ff1e7b82 */ /* 0x000f620000000a00 */
[-CC-:B--2---:R-:W-:Y:S01]  /*a900*/  SHF.R.U64 R23, R8, R0.reuse, R9.reuse ;  /* 0x0000000008177219 */ /* 0x184fe20000001209 */
[----:B-1----:R-:W-:Y:S01]  /*a910*/  IMAD.MOV R20, RZ, RZ, -R20 ;  /* 0x000000ffff147224 */ /* 0x002fe200078e0a14 */
[----:B------:R-:W-:Y:S01]  /*a920*/  SHF.R.U32.HI R0, RZ, R0, R9 ;  /* 0x00000000ff007219 */ /* 0x000fe20000011609 */
[----:B------:R-:W-:Y:S01]  /*a930*/  ULDC UR4, c[0x0][0x154] ;  /* 0x0000550000047ab9 */ /* 0x000fe20000000800 */
[----:B0-----:R-:W-:Y:S01]  /*a940*/  IADD3 R3, P0, RZ, -R23, RZ ;  /* 0x80000017ff037210 */ /* 0x001fe20007f1e0ff */
[----:B------:R-:W-:Y:S02]  /*a950*/  IMAD R26, R21, R20, R12 ;  /* 0x00000014151a7224 */ /* 0x000fe400078e020c */
[----:B------:R-:W0:Y:S01]  /*a960*/  LDC R6, c[0x0][0x618] ;  /* 0x00018600ff067b82 */ /* 0x000e220000000800 */
[----:B------:R-:W-:Y:S02]  /*a970*/  IMAD.MOV.U32 R7, RZ, RZ, 0x1 ;  /* 0x00000001ff077424 */ /* 0x000fe400078e00ff */
[----:B------:R-:W-:-:S04]  /*a980*/  IMAD.X R5, RZ, RZ, ~R0, P0 ;  /* 0x000000ffff057224 */ /* 0x000fc800000e0e00 */
[-C--:B------:R-:W-:Y:S01]  /*a990*/  IMAD R0, R5, R14.reuse, RZ ;  /* 0x0000000e05007224 */ /* 0x080fe200078e02ff */
[----:B------:R-:W1:Y:S01]  /*a9a0*/  LDC R8, c[0x0][0x608] ;  /* 0x00018200ff087b82 */ /* 0x000e620000000800 */
[----:B------:R-:W-:-:S04]  /*a9b0*/  IMAD.WIDE.U32 R4, R3, R14, R16 ;  /* 0x0000000e03047225 */ /* 0x000fc800078e0010 */
[----:B------:R-:W-:Y:S01]  /*a9c0*/  IMAD R3, R3, R15, R0 ;  /* 0x0000000f03037224 */ /* 0x000fe200078e0200 */
[----:B------:R-:W-:Y:S02]  /*a9d0*/  I2FP.F32.U32 R0, R24 ;  /* 0x0000001800007245 */ /* 0x000fe40000201000 */
[----:B------:R-:W2:Y:S01]  /*a9e0*/  LDC R28, c[0x0][0x658] ;  /* 0x00019600ff1c7b82 */ /* 0x000ea20000000800 */
[----:B------:R-:W-:Y:S01]  /*a9f0*/  IMAD.IADD R3, R5, 0x1, R3 ;  /* 0x0000000105037824 */ /* 0x000fe200078e0203 */
[----:B-----5:R-:W-:Y:S01]  /*aa00*/  ISETP.NE.U32.AND P0, PT, R30, RZ, PT ;  /* 0x000000ff1e00720c */ /* 0x020fe20003f05070 */
[----:B------:R-:W-:Y:S01]  /*aa10*/  FMUL R0, R0, UR4 ;  /* 0x0000000400007c20 */ /* 0x000fe20008400000 */
[----:B------:R-:W-:Y:S02]  /*aa20*/  IMAD.MOV.U32 R5, RZ, RZ, -0x1 ;  /* 0xffffffffff057424 */ /* 0x000fe400078e00ff */
[----:B------:R-:W-:Y:S01]  /*aa30*/  ISETP.NE.AND.EX P0, PT, R31, RZ, PT, P0 ;  /* 0x000000ff1f00720c */ /* 0x000fe20003f05300 */
[----:B------:R1:W2:Y:S01]  /*aa40*/  F2I.U32.TRUNC.NTZ R13, R0 ;  /* 0x00000000000d7305 */ /* 0x0002a2000020f000 */
[----:B------:R-:W3:Y:S01]  /*aa50*/  LDC R15, c[0x0][0x148] ;  /* 0x00005200ff0f7b82 */ /* 0x000ee20000000800 */
[----:B0-----:R-:W-:-:S02]  /*aa60*/  SHF.R.U64 R12, R4, R6, R3 ;  /* 0x00000006040c7219 */ /* 0x001fc40000001203 */
[----:B------:R-:W-:-:S05]  /*aa70*/  SHF.R.U32.HI R3, RZ, R6, R3 ;  /* 0x00000006ff037219 */ /* 0x000fca0000011603 */
[----:B------:R-:W0:Y:S01]  /*aa80*/  LDC R20, c[0x0][0x600] ;  /* 0x00018000ff147b82 */ /* 0x000e220000000800 */
[-CC-:B-1----:R-:W-:Y:S02]  /*aa90*/  SHF.R.U64 R10, R12, R8.reuse, R3.reuse ;  /* 0x000000080c0a7219 */ /* 0x182fe40000001203 */
[----:B------:R-:W-:-:S05]  /*aaa0*/  SHF.R.U32.HI R3, RZ, R8, R3 ;  /* 0x00000008ff037219 */ /* 0x000fca0000011603 */
[----:B------:R-:W1:Y:S01]  /*aab0*/  LDC R21, c[0x0][0x648] ;  /* 0x00019200ff157b82 */ /* 0x000e620000000800 */
[-C--:B--2---:R-:W-:Y:S02]  /*aac0*/  SHF.L.U32 R4, R5, R28.reuse, RZ ;  /* 0x0000001c05047219 */ /* 0x084fe400000006ff */
[-CC-:B------:R-:W-:Y:S02]  /*aad0*/  SHF.R.U64 R14, R10, R28.reuse, R3.reuse ;  /* 0x0000001c0a0e7219 */ /* 0x180fe40000001203 */
[----:B------:R-:W-:Y:S02]  /*aae0*/  SHF.R.U32.HI R5, RZ, R28, R3 ;  /* 0x0000001cff057219 */ /* 0x000fe40000011603 */
[----:B------:R-:W-:Y:S01]  /*aaf0*/  LOP3.LUT R153, RZ, R4, RZ, 0x33, !PT ;  /* 0x00000004ff997212 */ /* 0x000fe200078e33ff */
[----:B------:R-:W2:Y:S01]  /*ab00*/  LDC R25, c[0x0][0x638] ;  /* 0x00018e00ff197b82 */ /* 0x000ea20000000800 */
[----:B------:R-:W-:Y:S01]  /*ab10*/  SHF.L.U32 R28, R7, R28, RZ ;  /* 0x0000001c071c7219 */ /* 0x000fe200000006ff */
[----:B------:R-:W-:-:S06]  /*ab20*/  IMAD.MOV.U32 R4, RZ, RZ, R14 ;  /* 0x000000ffff047224 */ /* 0x000fcc00078e000e */
[----:B------:R-:W0:Y:S01]  /*ab30*/  LDC R27, c[0x0][0x610] ;  /* 0x00018400ff1b7b82 */ /* 0x000e220000000800 */
[----:B------:R-:W-:Y:S05]  /*ab40*/  @!P0 BRA `(.L_x_290) ;  /* 0x0000000000288947 */ /* 0x000fea0003800000 */
[----:B------:R-:W5:Y:S02]  /*ab50*/  LDC R3, c[0x0][0x64c] ;  /* 0x00019300ff037b82 */ /* 0x000f640000000800 */
[----:B-----5:R-:W-:-:S05]  /*ab60*/  IADD3 R3, P0, R14, R3, RZ ;  /* 0x000000030e037210 */ /* 0x020fca0007f1e0ff */
        /* <DEDUP_REMOVED lines=8> */
.L_x_290:
[----:B------:R-:W-:Y:S02]  /*abf0*/  ISETP.NE.AND P0, PT, R2, 0x1, PT ;  /* 0x000000010200780c */ /* 0x000fe40003f05270 */
[----:B-1----:R-:W-:Y:S01]  /*ac00*/  SHF.R.U64 R0, R4, R21, R5 ;  /* 0x0000001504007219 */ /* 0x002fe20000001205 */
[----:B0-----:R-:W-:Y:S01]  /*ac10*/  VIADD R5, R20, 0xffffffff ;  /* 0xffffffff14057836 */ /* 0x001fe20000000000 */
[----:B------:R-:W-:Y:S02]  /*ac20*/  LOP3.LUT R153, R10, R153, RZ, 0xc0, !PT ;  /* 0x000000990a997212 */ /* 0x000fe400078ec0ff */
[----:B------:R-:W-:Y:S01]  /*ac30*/  IADD3 R13, -R13, RZ, RZ ;  /* 0x000000ff0d0d7210 */ /* 0x000fe20007ffe1ff */
[----:B------:R-:W-:Y:S01]  /*ac40*/  IMAD.MOV R3, RZ, RZ, -R0 ;  /* 0x000000ffff037224 */ /* 0x000fe200078e0a00 */
[----:B------:R-:W-:Y:S01]  /*ac50*/  LOP3.LUT R5, R12, R5, RZ, 0xc0, !PT ;  /* 0x000000050c057212 */ /* 0x000fe200078ec0ff */
[----:B------:R-:W-:Y:S02]  /*ac60*/  IMAD R153, R28, R0, R153 ;  /* 0x000000001c997224 */ /* 0x000fe400078e0299 */
[----:B--2---:R-:W-:-:S02]  /*ac70*/  IMAD R0, R3, R25, R14 ;  /* 0x0000001903007224 */ /* 0x004fc400078e020e */
[----:B---3--:R-:W-:Y:S02]  /*ac80*/  @P0 IMAD R26, R15, R13, R24 ;  /* 0x0000000d0f1a0224 */ /* 0x008fe400078e0218 */
[----:B------:R-:W-:Y:S02]  /*ac90*/  IMAD R4, R0, R20, R5 ;  /* 0x0000001400047224 */ /* 0x000fe400078e0205 */
[----:B------:R-:W-:Y:S02]  /*aca0*/  IMAD R153, R153, R27, R26 ;  /* 0x0000001b99997224 */ /* 0x000fe400078e021a */
[----:B------:R-:W-:-:S03]  /*acb0*/  IMAD.MOV.U32 R3, RZ, RZ, 0x1 ;  /* 0x00000001ff037424 */ /* 0x000fc600078e00ff */
[----:B------:R-:W-:Y:S02]  /*acc0*/  SEL R154, R4, R153, !P0 ;  /* 0x00000099049a7207 */ /* 0x000fe40004000000 */
[----:B------:R-:W-:Y:S02]  /*acd0*/  PRMT R0, R3, 0x7610, R0 ;  /* 0x0000761003007816 */ /* 0x000fe40000000000 */
[----:B------:R-:W-:-:S07]  /*ace0*/  SEL R153, R153, R4, !P0 ;  /* 0x0000000499997207 */ /* 0x000fce0004000000 */
.L_x_288:
[----:B------:R-:W-:-:S13]  /*acf0*/  LOP3.LUT P0, RZ, R0, 0xff, RZ, 0xc0, !PT ;  /* 0x000000ff00ff7812 */ /* 0x000fda000780c0ff */
[----:B------:R-:W-:Y:S05]  /*ad00*/  @P0 BRA `(.L_x_291) ;  /* 0xffffff6400700947 */ /* 0x000fea000383ffff */
[----:B------:R-:W-:Y:S05]  /*ad10*/  EXIT ;  /* 0x000000000000794d */ /* 0x000fea0003800000 */
.L_x_8:
[----:B0-----:R-:W-:Y:S01]  /*ad20*/  ULDC.64 UR4, c[0x0][0x650] ;  /* 0x0001940000047ab9 */ /* 0x001fe20000000a00 */
        /* <DEDUP_REMOVED lines=25> */
.L_x_293:
[----:B------:R-:W0:Y:S01]  /*aec0*/  LDC.64 R28, c[0x0][0x640] ;  /* 0x00019000ff1c7b82 */ /* 0x000e220000000a00 */
[-CC-:B------:R-:W-:Y:S01]  /*aed0*/  SHF.R.U64 R22, R12, R6.reuse, R13.reuse ;  /* 0x000000060c167219 */ /* 0x180fe2000000120d */
[----:B------:R-:W-:Y:S01]  /*aee0*/  IMAD.MOV.U32 R30, RZ, RZ, 0x1 ;  /* 0x00000001ff1e7424 */ /* 0x000fe200078e00ff */
[----:B------:R-:W-:Y:S02]  /*aef0*/  SHF.R.U32.HI R6, RZ, R6, R13 ;  /* 0x00000006ff067219 */ /* 0x000fe4000001160d */
[----:B------:R-:W-:-:S03]  /*af00*/  IADD3 R11, P0, RZ, -R22, RZ ;  /* 0x80000016ff0b7210 */ /* 0x000fc60007f1e0ff */
[----:B------:R-:W1:Y:S02]  /*af10*/  LDC R10, c[0x0][0x618] ;  /* 0x00018600ff0a7b82 */ /* 0x000e640000000800 */
[----:B------:R-:W-:-:S04]  /*af20*/  IMAD.X R9, RZ, RZ, ~R6, P0 ;  /* 0x000000ffff097224 */ /* 0x000fc800000e0e06 */
[-C--:B------:R-:W-:Y:S02]  /*af30*/  IMAD R6, R9, R24.reuse, RZ ;  /* 0x0000001809067224 */ /* 0x080fe400078e02ff */
[----:B------:R-:W2:Y:S01]  /*af40*/  LDC R12, c[0x0][0x608] ;  /* 0x00018200ff0c7b82 */ /* 0x000ea20000000800 */
[----:B------:R-:W-:-:S04]  /*af50*/  IMAD.WIDE.U32 R8, R11, R24, R16 ;  /* 0x000000180b087225 */ /* 0x000fc800078e0010 */
[----:B------:R-:W-:-:S03]  /*af60*/  IMAD R11, R11, R25, R6 ;  /* 0x000000190b0b7224 */ /* 0x000fc600078e0206 */
[----:B------:R-:W3:Y:S01]  /*af70*/  LDC R27, c[0x0][0x658] ;  /* 0x00019600ff1b7b82 */ /* 0x000ee20000000800 */
[----:B------:R-:W-:Y:S01]  /*af80*/  IMAD.IADD R9, R9, 0x1, R11 ;  /* 0x0000000109097824 */ /* 0x000fe200078e020b */
[----:B0-----:R-:W-:-:S04]  /*af90*/  ISETP.NE.U32.AND P0, PT, R28, RZ, PT ;  /* 0x000000ff1c00720c */ /* 0x001fc80003f05070 */
[----:B------:R-:W-:Y:S02]  /*afa0*/  ISETP.NE.AND.EX P0, PT, R29, RZ, PT, P0 ;  /* 0x000000ff1d00720c */ /* 0x000fe40003f05300 */
[----:B------:R-:W0:Y:S01]  /*afb0*/  LDC R20, c[0x0][0x600] ;  /* 0x00018000ff147b82 */ /* 0x000e220000000800 */
[-CC-:B-1----:R-:W-:Y:S02]  /*afc0*/  SHF.R.U64 R14, R8, R10.reuse, R9.reuse ;  /* 0x0000000a080e7219 */ /* 0x182fe40000001209 */
[----:B------:R-:W-:Y:S02]  /*afd0*/  SHF.R.U32.HI R9, RZ, R10, R9 ;  /* 0x0000000aff097219 */ /* 0x000fe40000011609 */
[----:B------:R-:W-:-:S03]  /*afe0*/  MOV R8, 0xffffffff ;  /* 0xffffffff00087802 */ /* 0x000fc60000000f00 */
[----:B------:R-:W1:Y:S01]  /*aff0*/  LDC R24, c[0x0][0x648] ;  /* 0x00019200ff187b82 */ /* 0x000e620000000800 */
[-CC-:B--2---:R-:W-:Y:S02]  /*b000*/  SHF.R.U64 R23, R14, R12.reuse, R9.reuse ;  /* 0x0000000c0e177219 */ /* 0x184fe40000001209 */
[----:B------:R-:W-:-:S05]  /*b010*/  SHF.R.U32.HI R6, RZ, R12, R9 ;  /* 0x0000000cff067219 */ /* 0x000fca0000011609 */
[----:B------:R-:W2:Y:S01]  /*b020*/  LDC R26, c[0x0][0x638] ;  /* 0x00018e00ff1a7b82 */ /* 0x000ea20000000800 */
[-C--:B---3--:R-:W-:Y:S02]  /*b030*/  SHF.L.U32 R8, R8, R27.reuse, RZ ;  /* 0x0000001b08087219 */ /* 0x088fe400000006ff */
[-CC-:B------:R-:W-:Y:S02]  /*b040*/  SHF.R.U64 R25, R23, R27.reuse, R6.reuse ;  /* 0x0000001b17197219 */ /* 0x180fe40000001206 */
[----:B------:R-:W-:Y:S02]  /*b050*/  LOP3.LUT R32, RZ, R8, RZ, 0x33, !PT ;  /* 0x00000008ff207212 */ /* 0x000fe400078e33ff */
[----:B------:R-:W-:Y:S01]  /*b060*/  SHF.R.U32.HI R9, RZ, R27, R6 ;  /* 0x0000001bff097219 */ /* 0x000fe20000011606 */
[----:B------:R-:W3:Y:S01]  /*b070*/  LDC R31, c[0x0][0x610] ;  /* 0x00018400ff1f7b82 */ /* 0x000ee20000000800 */
[----:B------:R-:W-:Y:S01]  /*b080*/  IMAD.MOV.U32 R8, RZ, RZ, R25 ;  /* 0x000000ffff087224 */ /* 0x000fe200078e0019 */
[----:B------:R-:W-:Y:S06]  /*b090*/  @!P0 BRA `(.L_x_294) ;  /* 0x0000000000288947 */ /* 0x000fec0003800000 */
        /* <DEDUP_REMOVED lines=10> */
.L_x_294:
[----:B------:R-:W-:Y:S01]  /*b140*/  ISETP.NE.AND P0, PT, R2, 0x1, PT ;  /* 0x000000010200780c */ /* 0x000fe20003f05270 */
[----:B------:R-:W-:Y:S01]  /*b150*/  IMAD.MOV.U32 R13, RZ, RZ, R22 ;  /* 0x000000ffff0d7224 */ /* 0x000fe200078e0016 */
[----:B-1----:R-:W-:Y:S01]  /*b160*/  SHF.R.U64 R6, R8, R24, R9 ;  /* 0x0000001808067219 */ /* 0x002fe20000001209 */
[----:B0-----:R-:W-:Y:S01]  /*b170*/  VIADD R9, R20, 0xffffffff ;  /* 0xffffffff14097836 */ /* 0x001fe20000000000 */
[----:B------:R-:W-:Y:S02]  /*b180*/  SHF.L.U32 R30, R30, R27, RZ ;  /* 0x0000001b1e1e7219 */ /* 0x000fe400000006ff */
[----:B------:R-:W-:Y:S01]  /*b190*/  LOP3.LUT R5, R23, R32, RZ, 0xc0, !PT ;  /* 0x0000002017057212 */ /* 0x000fe200078ec0ff */
[----:B------:R-:W-:-:S04]  /*b1a0*/  IMAD.MOV R8, RZ, RZ, -R6 ;  /* 0x000000ffff087224 */ /* 0x000fc800078e0a06 */
[----:B------:R-:W-:Y:S01]  /*b1b0*/  IMAD R6, R30, R6, R5 ;  /* 0x000000061e067224 */ /* 0x000fe200078e0205 */
[----:B------:R-:W-:Y:S01]  /*b1c0*/  LOP3.LUT R5, R14, R9, RZ, 0xc0, !PT ;  /* 0x000000090e057212 */ /* 0x000fe200078ec0ff */
[----:B------:R-:W-:Y:S02]  /*b1d0*/  @P0 IMAD R3, R7, R21, R4 ;  /* 0x0000001507030224 */ /* 0x000fe400078e0204 */
[----:B--2---:R-:W-:Y:S02]  /*b1e0*/  IMAD R4, R8, R26, R25 ;  /* 0x0000001a08047224 */ /* 0x004fe400078e0219 */
[----:B---3--:R-:W-:Y:S02]  /*b1f0*/  IMAD R3, R6, R31, R3 ;  /* 0x0000001f06037224 */ /* 0x008fe400078e0203 */
[----:B------:R-:W-:Y:S02]  /*b200*/  IMAD R4, R4, R20, R5 ;  /* 0x0000001404047224 */ /* 0x000fe400078e0205 */
[----:B------:R-:W-:-:S03]  /*b210*/  IMAD.MOV.U32 R6, RZ, RZ, 0x1 ;  /* 0x00000001ff067424 */ /* 0x000fc600078e00ff */
[----:B------:R-:W-:Y:S02]  /*b220*/  SEL R20, R4, R3, !P0 ;  /* 0x0000000304147207 */ /* 0x000fe40004000000 */
[----:B------:R-:W-:-:S07]  /*b230*/  SEL R11, R3, R4, !P0 ;  /* 0x00000004030b7207 */ /* 0x000fce0004000000 */
.L_x_292:
[----:B------:R-:W-:-:S08]  /*b240*/  NOP ;  /* 0x0000000000007918 */ /* 0x000fd00000000000 */
[----:B------:R-:W0:-:S00]  /*b250*/  USETMAXREG.DEALLOC.CTAPOOL 0x28 ;  /* 0x00000028000079c8 */ /* 0x000e0000080e0500 */
[----:B0-----:R-:W-:-:S13]  /*b260*/  ISETP.NE.AND P0, PT, R0, RZ, PT ;  /* 0x000000ff0000720c */ /* 0x001fda0003f05270 */
[----:B------:R-:W-:Y:S05]  /*b270*/  @P0 EXIT ;  /* 0x000000000000094d */ /* 0x000fea0003800000 */
[----:B------:R-:W-:Y:S01]  /*b280*/  LOP3.LUT P0, RZ, R6, 0xff, RZ, 0xc0, !PT ;  /* 0x000000ff06ff7812 */ /* 0x000fe2000780c0ff */
[----:B------:R-:W-:Y:S02]  /*b290*/  IMAD.MOV.U32 R0, RZ, RZ, 0x1 ;  /* 0x00000001ff007424 */ /* 0x000fe400078e00ff */
[----:B------:R-:W-:-:S10]  /*b2a0*/  IMAD.MOV.U32 R12, RZ, RZ, RZ ;  /* 0x000000ffff0c7224 */ /* 0x000fd400078e00ff */
[----:B------:R-:W-:Y:S05]  /*b2b0*/  @!P0 BRA `(.L_x_295) ;  /* 0x0000000c007c8947 */ /* 0x000fea0003800000 */
[----:B------:R-:W0:Y:S01]  /*b2c0*/  LDC R0, c[0x0][0x28c] ;  /* 0x0000a300ff007b82 */ /* 0x000e220000000800 */
[----:B------:R-:W-:Y:S01]  /*b2d0*/  ULDC UR5, c[0x0][0x658] ;  /* 0x0001960000057ab9 */ /* 0x000fe20000000800 */
[----:B------:R-:W-:Y:S01]  /*b2e0*/  UMOV UR11, 0xffffffff ;  /* 0xffffffff000b7882 */ /* 0x000fe20000000000 */
[----:B------:R-:W-:Y:S01]  /*b2f0*/  UMOV UR15, 0x1 ;  /* 0x00000001000f7882 */ /* 0x000fe20000000000 */
[----:B------:R-:W-:Y:S01]  /*b300*/  USHF.L.U32 UR11, UR11, UR5, URZ ;  /* 0x000000050b0b7299 */ /* 0x000fe2000800063f */
[----:B------:R-:W-:Y:S01]  /*b310*/  BSSY B0, `(.L_x_295) ;  /* 0x00000d9000007945 */ /* 0x000fe20003800000 */
[----:B------:R-:W-:Y:S01]  /*b320*/  ULDC UR9, c[0x0][0xc] ;  /* 0x0000030000097ab9 */ /* 0x000fe20000000800 */
[----:B------:R-:W-:Y:S01]  /*b330*/  ULDC UR14, c[0x0][0x10] ;  /* 0x00000400000e7ab9 */ /* 0x000fe20000000800 */
[----:B------:R-:W1:Y:S01]  /*b340*/  S2UR UR8, SR_CgaCtaId ;  /* 0x00000000000879c3 */ /* 0x000e620000008800 */
[----:B------:R-:W-:Y:S01]  /*b350*/  ULOP3.LUT UR13, URZ, UR11, URZ, 0x33, !UPT ;  /* 0x0000000b3f0d7292 */ /* 0x000fe2000f8e333f */
[----:B------:R-:W-:Y:S01]  /*b360*/  IMAD.MOV.U32 R10, RZ, RZ, 0x1 ;  /* 0x00000001ff0a7424 */ /* 0x000fe200078e00ff */
[----:B------:R-:W-:Y:S01]  /*b370*/  LOP3.LUT R9, R19, 0x2, RZ, 0xfc, !PT ;  /* 0x0000000213097812 */ /* 0x000fe200078efcff */
[----:B------:R-:W-:Y:S01]  /*b380*/  IMAD.MOV.U32 R12, RZ, RZ, RZ ;  /* 0x000000ffff0c7224 */ /* 0x000fe200078e00ff */
[----:B------:R-:W-:Y:S01]  /*b390*/  ULDC UR4, c[0x0][0x600] ;  /* 0x0001800000047ab9 */ /* 0x000fe20000000800 */
[----:B------:R-:W-:Y:S01]  /*b3a0*/  UMOV UR18, 0x55 ;  /* 0x0000005500127882 */ /* 0x000fe20000000000 */
[----:B------:R-:W-:-:S02]  /*b3b0*/  UIADD3 UR4, UR4, -0x1, URZ ;  /* 0xffffffff04047890 */ /* 0x000fc4000fffe03f */
[----:B------:R-:W-:Y:S01]  /*b3c0*/  USHF.L.U32 UR5, UR15, UR5, URZ ;  /* 0x000000050f057299 */ /* 0x000fe2000800063f */
[----:B------:R-:W-:Y:S01]  /*b3d0*/  ULDC.64 UR28, c[0x0][0x198] ;  /* 0x00006600001c7ab9 */ /* 0x000fe20000000a00 */
[----:B0-----:R-:W-:-:S05]  /*b3e0*/  VIADD R0, R0, 0x1f ;  /* 0x0000001f00007836 */ /* 0x001fca0000000000 */
[----:B------:R-:W-:Y:S01]  /*b3f0*/  SHF.R.S32.HI R3, RZ, 0x1f, R0 ;  /* 0x0000001fff037819 */ /* 0x000fe20000011400 */
[----:B-1----:R-:W-:-:S03]  /*b400*/  ULOP3.LUT UR10, UR8, 0x1, URZ, 0xc0, !UPT ;  /* 0x00000001080a7892 */ /* 0x002fc6000f8ec03f */
[----:B------:R-:W-:Y:S01]  /*b410*/  LEA.HI R3, R3, R0, RZ, 0x5 ;  /* 0x0000000003037211 */ /* 0x000fe200078f28ff */
[----:B------:R-:W-:Y:S01]  /*b420*/  USHF.R.U32.HI UR25, URZ, 0x1, UR8 ;  /* 0x000000013f197899 */ /* 0x000fe20008011608 */
[----:B------:R-:W-:Y:S01]  /*b430*/  MOV R0, 0x1 ;  /* 0x0000000100007802 */ /* 0x000fe20000000f00 */
[----:B------:R-:W-:Y:S01]  /*b440*/  USHF.L.U32 UR6, UR8, 0x6, URZ ;  /* 0x0000000608067899 */ /* 0x000fe2000800063f */
[----:B------:R-:W-:Y:S01]  /*b450*/  SHF.R.S32.HI R3, RZ, 0x5, R3 ;  /* 0x00000005ff037819 */ /* 0x000fe20000011403 */
[----:B------:R-:W-:Y:S02]  /*b460*/  USHF.L.U32 UR7, UR8, 0xb, URZ ;  /* 0x0000000b08077899 */ /* 0x000fe4000800063f */
[----:B------:R-:W-:Y:S02]  /*b470*/  ULOP3.LUT UR8, UR8, 0xfffffffe, URZ, 0xc0, !UPT ;  /* 0xfffffffe08087892 */ /* 0x000fe4000f8ec03f */
[----:B------:R-:W-:Y:S01]  /*b480*/  UISETP.GT.U32.AND UP0, UPT, UR10, 0xffff, UPT ;  /* 0x0000ffff0a00788c */ /* 0x000fe2000bf04070 */
[----:B------:R-:W-:Y:S01]  /*b490*/  VIADD R8, R3, 0x1 ;  /* 0x0000000103087836 */ /* 0x000fe20000000000 */
[----:B------:R-:W-:-:S02]  /*b4a0*/  USHF.L.U32 UR11, UR15, UR8, URZ ;  /* 0x000000080f0b7299 */ /* 0x000fc4000800063f */
[----:B------:R-:W-:Y:S02]  /*b4b0*/  ULOP3.LUT UR12, UR8, 0x1, URZ, 0xfc, !UPT ;  /* 0x00000001080c7892 */ /* 0x000fe4000f8efc3f */
[----:B------:R-:W-:Y:S02]  /*b4c0*/  UIMAD.WIDE.U32 UR8, UR9, UR14, URZ ;  /* 0x0000000e090872a5 */ /* 0x000fe4000f8e003f */
[----:B------:R-:W-:Y:S01]  /*b4d0*/  USEL UR10, UR10, 0xffff, !UP0 ;  /* 0x0000ffff0a0a7887 */ /* 0x000fe2000c000000 */
[----:B------:R-:W-:Y:S01]  /*b4e0*/  ULDC UR14, c[0x0][0x14] ;  /* 0x00000500000e7ab9 */ /* 0x000fe20000000800 */
[----:B------:R-:W-:Y:S02]  /*b4f0*/  USHF.L.U32 UR12, UR15, UR12, URZ ;  /* 0x0000000c0f0c7299 */ /* 0x000fe4000800063f */
[----:B------:R-:W-:Y:S02]  /*b500*/  UIMAD.WIDE.U32 UR26, UR8, UR14, URZ ;  /* 0x0000000e081a72a5 */ /* 0x000fe4000f8e003f */
[----:B------:R-:W-:-:S02]  /*b510*/  UIMAD UR21, UR9, UR14, URZ ;  /* 0x0000000e091572a4 */ /* 0x000fc4000f8e023f */
[----:B------:R-:W-:Y:S02]  /*b520*/  ULOP3.LUT UR10, UR10, 0xffff, URZ, 0xc0, !UPT ;  /* 0x0000ffff0a0a7892 */ /* 0x000fe4000f8ec03f */
[----:B------:R-:W-:Y:S02]  /*b530*/  ULOP3.LUT UR6, UR6, 0x40, URZ, 0xc0, !UPT ;  /* 0x0000004006067892 */ /* 0x000fe4000f8ec03f */
[----:B------:R-:W-:Y:S02]  /*b540*/  ULOP3.LUT UR7, UR7, 0x800, URZ, 0xc0, !UPT ;  /* 0x0000080007077892 */ /* 0x000fe4000f8ec03f */
[----:B------:R-:W-:Y:S02]  /*b550*/  ULOP3.LUT UR19, UR11, UR12, URZ, 0xfc, !UPT ;  /* 0x0000000c0b137292 */ /* 0x000fe4000f8efc3f */
[----:B------:R-:W-:Y:S02]  /*b560*/  UIADD3 UR21, UR27, UR21, URZ ;  /* 0x000000151b157290 */ /* 0x000fe4000fffe03f */
[----:B------:R-:W-:-:S12]  /*b570*/  USHF.L.U32 UR18, UR18, UR10, URZ ;  /* 0x0000000a12127299 */ /* 0x000fd8000800063f */
.L_x_306:
[----:B------:R-:W-:-:S03]  /*b580*/  UMOV UR8, 0xffffffff ;  /* 0xffffffff00087882 */ /* 0x000fc60000000000 */
[----:B------:R-:W-:Y:S05]  /*b590*/  BRA.DIV UR8, `(.L_x_296) ;  /* 0x0000001208607947 */ /* 0x000fea000b800000 */
[----:B------:R-:W-:-:S13]  /*b5a0*/  ELECT P6, URZ, PT ;  /* 0x00000000003f782f */ /* 0x000fda00038c0000 */
.L_x_322:
[----:B------:R-:W0:Y:S01]  /*b5b0*/  LDC R4, c[0x0][0x28c] ;  /* 0x0000a300ff047b82 */ /* 0x000e220000000800 */
[----:B------:R-:W-:Y:S01]  /*b5c0*/  BSSY B1, `(.L_x_297) ;  /* 0x000003c000017945 */ /* 0x000fe20003800000 */
[----:B0-----:R-:W-:-:S13]  /*b5d0*/  ISETP.LT.OR P6, PT, R4, 0x1, !P6 ;  /* 0x000000010400780c */ /* 0x001fda00077c1670 */
[----:B------:R-:W-:Y:S05]  /*b5e0*/  @P6 BRA `(.L_x_298) ;  /* 0x0000000000e46947 */ /* 0x000fea0003800000 */
[----:B------:R-:W-:Y:S01]  /*b5f0*/  LEA R11, R11, UR25, 0x2 ;  /* 0x000000190b0b7c11 */ /* 0x000fe2000f8e10ff */
[----:B------:R-:W-:Y:S01]  /*b600*/  IMAD.MOV.U32 R21, RZ, RZ, RZ ;  /* 0x000000ffff157224 */ /* 0x000fe200078e00ff */
[----:B------:R-:W-:Y:S01]  /*b610*/  LEA R20, R20, UR6, 0x7 ;  /* 0x0000000614147c11 */ /* 0x000fe2000f8e38ff */
[----:B------:R-:W-:Y:S02]  /*b620*/  IMAD.MOV.U32 R4, RZ, RZ, R8 ;  /* 0x000000ffff047224 */ /* 0x000fe400078e0008 */
[----:B------:R-:W-:Y:S02]  /*b630*/  IMAD.MOV.U32 R5, RZ, RZ, R0 ;  /* 0x000000ffff057224 */ /* 0x000fe400078e0000 */
[----:B------:R-:W-:Y:S02]  /*b640*/  IMAD.MOV.U32 R6, RZ, RZ, R12 ;  /* 0x000000ffff067224 */ /* 0x000fe400078e000c */
[----:B------:R-:W-:-:S07]  /*b650*/  IMAD.SHL.U32 R15, R11, 0x40, RZ ;  /* 0x000000400b0f7824 */ /* 0x000fce00078e00ff */
.L_x_301:
[----:B------:R-:W0:Y:S01]  /*b660*/  S2R R14, SR_CgaCtaId ;  /* 0x00000000000e7919 */ /* 0x000e220000008800 */
[----:B------:R-:W-:Y:S02]  /*b670*/  MOV R7, 0x400 ;  /* 0x0000040000077802 */ /* 0x000fe40000000f00 */
[----:B------:R-:W-:-:S13]  /*b680*/  LOP3.LUT P1, RZ, R18, 0x7f, RZ, 0xc0, !PT ;  /* 0x0000007f12ff7812 */ /* 0x000fda000782c0ff */
[----:B------:R-:W1:Y:S01]  /*b690*/  @!P1 LDC R11, c[0x0][0x500] ;  /* 0x00014000ff0b9b82 */ /* 0x000e620000000800 */
[----:B0-----:R-:W-:Y:S02]  /*b6a0*/  LEA R22, R14, R7, 0x18 ;  /* 0x000000070e167211 */ /* 0x001fe400078ec0ff */
[----:B------:R-:W-:-:S03]  /*b6b0*/  SHF.L.U32 R7, R5, 0x1f, RZ ;  /* 0x0000001f05077819 */ /* 0x000fc600000006ff */
[----:B------:R-:W-:-:S04]  /*b6c0*/  IMAD R14, R6, 0x8, R22 ;  /* 0x00000008060e7824 */ /* 0x000fc800078e0216 */
[----:B------:R-:W0:Y:S02]  /*b6d0*/  SYNCS.PHASECHK.TRANS64.TRYWAIT P0, [R14+URZ+0x48], R7 ;  /* 0x000048070e0075a7 */ /* 0x000e24000800017f */
[----:B01----:R-:W-:Y:S05]  /*b6e0*/  @!P0 BRA `(.L_x_299) ;  /* 0x00000010002c8947 */ /* 0x003fea0003800000 */
.L_x_323:
[----:B0-----:R-:W-:Y:S01]  /*b6f0*/  PRMT R7, R9, 0x9910, RZ ;  /* 0x0000991009077816 */ /* 0x001fe200000000ff */
[----:B------:R0:W-:Y:S03]  /*b700*/  @!P1 SYNCS.ARRIVE.TRANS64 RZ, [R14+URZ], R11 ;  /* 0x0000000b0eff99a7 */ /* 0x0001e6000800003f */
[----:B------:R-:W-:-:S13]  /*b710*/  ISETP.NE.AND P0, PT, R7, 0x2, PT ;  /* 0x000000020700780c */ /* 0x000fda0003f05270 */
[----:B0-----:R-:W-:Y:S05]  /*b720*/  @P0 BRA `(.L_x_300) ;  /* 0x0000000000040947 */ /* 0x001fea0003800000 */
[----:B------:R-:W-:Y:S01]  /*b730*/  BPT.TRAP 0x1 ;  /* 0x000000040000795c */ /* 0x000fe20000300000 */
.L_x_300:
[----:B------:R-:W-:Y:S01]  /*b740*/  LEA R7, R6, UR25, 0x2 ;  /* 0x0000001906077c11 */ /* 0x000fe2000f8e10ff */
[----:B------:R-:W-:Y:S01]  /*b750*/  VIADD R4, R4, 0xffffffff ;  /* 0xffffffff04047836 */ /* 0x000fe20000000000 */
[----:B------:R-:W-:Y:S01]  /*b760*/  R2UR UR23, R15 ;  /* 0x000000000f1772ca */ /* 0x000fe200000e0000 */
[----:B------:R-:W-:Y:S01]  /*b770*/  UIADD3 UR14, UP0, UR28, 0xf0, URZ ;  /* 0x000000f01c0e7890 */ /* 0x000fe2000ff1e03f */
[----:B------:R-:W-:Y:S01]  /*b780*/  R2UR UR9, R14 ;  /* 0x000000000e0972ca */ /* 0x000fe200000e0000 */
[----:B------:R-:W-:Y:S01]  /*b790*/  IMAD.SHL.U32 R7, R7, 0x800, RZ ;  /* 0x0000080007077824 */ /* 0x000fe200078e00ff */
[----:B------:R-:W-:Y:S01]  /*b7a0*/  R2UR UR10, R21 ;  /* 0x00000000150a72ca */ /* 0x000fe200000e0000 */
[----:B------:R-:W-:Y:S01]  /*b7b0*/  UIADD3 UR32, UP1, UR28, 0x1f0, URZ ;  /* 0x000001f01c207890 */ /* 0x000fe2000ff3e03f */
[----:B------:R-:W-:Y:S01]  /*b7c0*/  R2UR UR12, R13 ;  /* 0x000000000d0c72ca */ /* 0x000fe200000e0000 */
[--C-:B------:R-:W-:Y:S01]  /*b7d0*/  IMAD R11, R7, 0x2, R22.reuse ;  /* 0x00000002070b7824 */ /* 0x100fe200078e0216 */
[----:B------:R-:W-:Y:S01]  /*b7e0*/  LEA R7, R6, UR7, 0xc ;  /* 0x0000000706077c11 */ /* 0x000fe2000f8e60ff */
[----:B------:R-:W-:Y:S01]  /*b7f0*/  UIADD3.X UR15, URZ, UR29, URZ, UP0, !UPT ;  /* 0x0000001d3f0f7290 */ /* 0x000fe200087fe43f */
[----:B------:R-:W-:Y:S01]  /*b800*/  R2UR UR24, R20 ;  /* 0x00000000141872ca */ /* 0x000fe200000e0000 */
[----:B------:R-:W-:Y:S01]  /*b810*/  UPRMT UR20, URZ, 0x5410, UR18 ;  /* 0x000054103f147896 */ /* 0x000fe20008000012 */
[----:B------:R-:W-:Y:S01]  /*b820*/  R2UR UR8, R11 ;  /* 0x000000000b0872ca */ /* 0x000fe200000e0000 */
[----:B------:R-:W-:Y:S01]  /*b830*/  IMAD R7, R7, 0x2, R22 ;  /* 0x0000000207077824 */ /* 0x000fe200078e0216 */
[----:B------:R-:W-:Y:S01]  /*b840*/  ISETP.GT.AND P1, PT, R4, 0x1, PT ;  /* 0x000000010400780c */ /* 0x000fe20003f24270 */
[----:B------:R-:W-:Y:S01]  /*b850*/  VIADD R6, R6, 0x1 ;  /* 0x0000000106067836 */ /* 0x000fe20000000000 */
[----:B------:R-:W-:Y:S01]  /*b860*/  UPRMT UR30, URZ, 0x5410, UR19 ;  /* 0x000054103f1e7896 */ /* 0x000fe20008000013 */
[----:B------:R-:W-:Y:S01]  /*b870*/  IADD3 R21, R21, 0x20, RZ ;  /* 0x0000002015157810 */ /* 0x000fe20007ffe0ff */
[----:B------:R-:W-:Y:S01]  /*b880*/  UIADD3.X UR33, URZ, UR29, URZ, UP1, !UPT ;  /* 0x0000001d3f217290 */ /* 0x000fe20008ffe43f */
[----:B------:R-:W-:Y:S01]  /*b890*/  R2UR UR11, R7 ;  /* 0x00000000070b72ca */ /* 0x000fe200000e0000 */
[----:B------:R-:W-:Y:S01]  /*b8a0*/  UMOV UR16, 0x0 ;  /* 0x0000000000107882 */ /* 0x000fe20000000000 */
[----:B------:R-:W-:Y:S01]  /*b8b0*/  UMOV UR17, 0x10000000 ;  /* 0x1000000000117882 */ /* 0x000fe20000000000 */
[----:B------:R-:W-:-:S03]  /*b8c0*/  ISETP.NE.AND P0, PT, R6, 0x9, PT ;  /* 0x000000090600780c */ /* 0x000fc60003f05270 */
[----:B------:R-:W-:Y:S01]  /*b8d0*/  UIADD3 UR8, UR8, 0x180, URZ ;  /* 0x0000018008087890 */ /* 0x000fe2000fffe03f */
[----:B------:R-:W-:Y:S02]  /*b8e0*/  SEL R14, RZ, 0x1, P0 ;  /* 0x00000001ff0e7807 */ /* 0x000fe40000000000 */
[----:B------:R-:W-:Y:S02]  /*b8f0*/  SEL R6, R6, RZ, P0 ;  /* 0x000000ff06067207 */ /* 0x000fe40000000000 */
[----:B------:R-:W-:Y:S02]  /*b900*/  LOP3.LUT R5, R5, R14, RZ, 0x3c, !PT ;  /* 0x0000000e05057212 */ /* 0x000fe400078e3cff */
[----:B------:R-:W-:-:S03]  /*b910*/  UIADD3 UR22, UR11, 0x24180, URZ ;  /* 0x000241800b167890 */ /* 0x000fc6000fffe03f */
[----:B------:R-:W-:Y:S02]  /*b920*/  UMOV UR11, UR23 ;  /* 0x00000017000b7c82 */ /* 0x000fe40008000000 */
[----:B------:R0:W-:Y:S02]  /*b930*/  UTMALDG.3D.MULTICAST [UR8], [UR14], UR20, desc[UR16] ;  /* 0x000010080e0073b4 */ /* 0x0001e40008011814 */
[----:B0-----:R-:W-:Y:S01]  /*b940*/  UMOV UR8, UR22 ;  /* 0x0000001600087c82 */ /* 0x001fe20008000000 */
[----:B------:R-:W-:Y:S02]  /*b950*/  UMOV UR11, UR24 ;  /* 0x00000018000b7c82 */ /* 0x000fe40008000000 */
[----:B------:R0:W-:Y:S02]  /*b960*/  UTMALDG.3D.MULTICAST [UR8], [UR32], UR30, desc[UR16] ;  /* 0x00001008200073b4 */ /* 0x0001e4000801181e */
[----:B0-----:R-:W-:Y:S05]  /*b970*/  @P1 BRA `(.L_x_301) ;  /* 0xfffffffc00381947 */ /* 0x001fea000383ffff */
.L_x_298:
[----:B------:R-:W-:Y:S05]  /*b980*/  BSYNC B1 ;  /* 0x0000000000017941 */ /* 0x000fea0003800000 */
.L_x_297:
[----:B------:R-:W-:Y:S01]  /*b990*/  LOP3.LUT P1, RZ, R10, 0xff, RZ, 0xc0, !PT ;  /* 0x000000ff0aff7812 */ /* 0x000fe2000782c0ff */
[C---:B------:R-:W-:Y:S01]  /*b9a0*/  IMAD.IADD R12, R3.reuse, 0x1, R12 ;  /* 0x00000001030c7824 */ /* 0x040fe200078e020c */
[----:B------:R-:W-:Y:S01]  /*b9b0*/  ULDC.64 UR8, c[0x0][0x650] ;  /* 0x0001940000087ab9 */ /* 0x000fe20000000a00 */
[C---:B------:R-:W-:Y:S01]  /*b9c0*/  ISETP.GE.U32.AND P2, PT, R3.reuse, 0x9, PT ;  /* 0x000000090300780c */ /* 0x040fe20003f46070 */
[----:B------:R-:W-:Y:S01]  /*b9d0*/  BSSY B1, `(.L_x_302) ;  /* 0x000006a000017945 */ /* 0x000fe20003800000 */
[----:B------:R-:W-:Y:S01]  /*b9e0*/  IMAD.MOV.U32 R11, RZ, RZ, -0x1 ;  /* 0xffffffffff0b7424 */ /* 0x000fe200078e00ff */
[----:B------:R-:W-:Y:S01]  /*b9f0*/  ISETP.GT.U32.AND P0, PT, R12, 0x8, PT ;  /* 0x000000080c00780c */ /* 0x000fe20003f04070 */
[----:B------:R-:W-:Y:S01]  /*ba00*/  IMAD.MOV.U32 R20, RZ, RZ, -0x1 ;  /* 0xffffffffff147424 */ /* 0x000fe200078e00ff */
[----:B------:R-:W-:Y:S01]  /*ba10*/  PRMT R10, RZ, 0x7610, R10 ;  /* 0x00007610ff0a7816 */ /* 0x000fe2000000000a */
[----:B------:R-:W-:Y:S01]  /*ba20*/  IMAD.MOV.U32 R13, RZ, RZ, -0x1 ;  /* 0xffffffffff0d7424 */ /* 0x000fe200078e00ff */
[----:B------:R-:W-:-:S03]  /*ba30*/  ISETP.LT.U32.AND P0, PT, R3, 0x9, P0 ;  /* 0x000000090300780c */ /* 0x000fc60000701070 */
[----:B------:R-:W0:Y:S01]  /*ba40*/  @P1 S2R R5, SR_CgaCtaId ;  /* 0x0000000000051919 */ /* 0x000e220000008800 */
[----:B------:R-:W-:-:S04]  /*ba50*/  @P1 MOV R4, 0x400 ;  /* 0x0000040000041802 */ /* 0x000fc80000000f00 */
[----:B0-----:R-:W-:Y:S01]  /*ba60*/  @P1 LEA R6, R5, R4, 0x18 ;  /* 0x0000000405061211 */ /* 0x001fe200078ec0ff */
[----:B------:R-:W-:-:S03]  /*ba70*/  IMAD.WIDE.U32 R4, R12, 0x38e38e39, RZ ;  /* 0x38e38e390c047825 */ /* 0x000fc600078e00ff */
[----:B------:R0:W-:Y:S01]  /*ba80*/  @P1 SYNCS.ARRIVE.TRANS64.A1T0 RZ, [R6+URZ+0xa8], RZ ;  /* 0x0000a8ff06ff19a7 */ /* 0x0001e2000810003f */
[----:B------:R-:W-:Y:S02]  /*ba90*/  IADD3 R16, P1, R16, UR26, RZ ;  /* 0x0000001a10107c10 */ /* 0x000fe4000ff3e0ff */
[----:B------:R-:W-:Y:S02]  /*baa0*/  SHF.R.U32.HI R7, RZ, 0x1, R5 ;  /* 0x00000001ff077819 */ /* 0x000fe40000011605 */
[----:B------:R-:W-:Y:S02]  /*bab0*/  SEL R5, RZ, 0x1, !P0 ;  /* 0x00000001ff057807 */ /* 0x000fe40004000000 */
[----:B------:R-:W-:Y:S01]  /*bac0*/  IADD3.X R17, R17, UR21, RZ, P1, !PT ;  /* 0x0000001511117c10 */ /* 0x000fe20008ffe4ff */
[----:B------:R-:W-:Y:S01]  /*bad0*/  IMAD R12, R7, -0x9, R12 ;  /* 0xfffffff7070c7824 */ /* 0x000fe200078e020c */
[----:B------:R-:W-:Y:S02]  /*bae0*/  ISETP.GE.U32.AND P0, PT, R16, UR8, PT ;  /* 0x0000000810007c0c */ /* 0x000fe4000bf06070 */
[----:B------:R-:W-:-:S02]  /*baf0*/  LOP3.LUT R0, R0, R5, RZ, 0x3c, !PT ;  /* 0x0000000500007212 */ /* 0x000fc400078e3cff */
[----:B------:R-:W-:Y:S02]  /*bb00*/  ISETP.GE.U32.AND.EX P0, PT, R17, UR9, PT, P0 ;  /* 0x0000000911007c0c */ /* 0x000fe4000bf06100 */
[----:B------:R-:W-:Y:S02]  /*bb10*/  @P2 LOP3.LUT R0, R0, 0x1, R7, 0x78, !PT ;  /* 0x0000000100002812 */ /* 0x000fe400078e7807 */
[----:B------:R-:W-:-:S09]  /*bb20*/  PRMT R4, RZ, 0x7610, R4 ;  /* 0x00007610ff047816 */ /* 0x000fd20000000004 */
[----:B0-----:R-:W-:Y:S05]  /*bb30*/  @P0 BRA `(.L_x_303) ;  /* 0x00000004004c0947 */ /* 0x001fea0003800000 */
[----:B------:R-:W0:Y:S01]  /*bb40*/  S2R R14, SR_CTAID.X ;  /* 0x00000000000e7919 */ /* 0x000e220000002500 */
[----:B------:R-:W-:Y:S01]  /*bb50*/  ULDC.64 UR8, c[0x0][0x628] ;  /* 0x00018a0000087ab9 */ /* 0x000fe20000000a00 */
[----:B------:R-:W1:Y:S01]  /*bb60*/  LDC R15, c[0x0][0x144] ;  /* 0x00005100ff0f7b82 */ /* 0x000e620000000800 */
[----:B------:R-:W-:Y:S01]  /*bb70*/  ISETP.NE.U32.AND P0, PT, RZ, UR8, PT ;  /* 0x00000008ff007c0c */ /* 0x000fe2000bf05070 */
[----:B------:R-:W2:Y:S01]  /*bb80*/  S2R R11, SR_CTAID.Y ;  /* 0x00000000000b7919 */ /* 0x000ea20000002600 */
[----:B------:R-:W-:Y:S01]  /*bb90*/  ULDC UR10, c[0x0][0x150] ;  /* 0x00005400000a7ab9 */ /* 0x000fe20000000800 */
[----:B------:R-:W-:Y:S01]  /*bba0*/  ULDC UR11, c[0x0][0x630] ;  /* 0x00018c00000b7ab9 */ /* 0x000fe20000000800 */
[----:B------:R-:W-:Y:S01]  /*bbb0*/  ISETP.NE.AND.EX P0, PT, RZ, UR9, PT, P0 ;  /* 0x00000009ff007c0c */ /* 0x000fe2000bf05300 */
[----:B------:R-:W-:Y:S01]  /*bbc0*/  IMAD.MOV.U32 R4, RZ, RZ, R16 ;  /* 0x000000ffff047224 */ /* 0x000fe200078e0010 */
[----:B0-----:R-:W-:-:S05]  /*bbd0*/  I2FP.F32.U32 R5, R14 ;  /* 0x0000000e00057245 */ /* 0x001fca0000201000 */
[----:B------:R-:W-:Y:S01]  /*bbe0*/  FMUL R20, R5, UR10 ;  /* 0x0000000a05147c20 */ /* 0x000fe20008400000 */
[----:B------:R-:W-:-:S05]  /*bbf0*/  IMAD.MOV.U32 R5, RZ, RZ, R17 ;  /* 0x000000ffff057224 */ /* 0x000fca00078e0011 */
[----:B--2---:R-:W-:Y:S05]  /*bc00*/  @!P0 BRA `(.L_x_304) ;  /* 0x0000000000288947 */ /* 0x004fea0003800000 */
[----:B------:R-:W-:Y:S02]  /*bc10*/  ULDC UR10, c[0x0][0x634] ;  /* 0x00018d00000a7ab9 */ /* 0x000fe40000000800 */
[----:B------:R-:W-:-:S05]  /*bc20*/  IADD3 R5, P0, R16, UR10, RZ ;  /* 0x0000000a10057c10 */ /* 0x000fca000ff1e0ff */
[----:B------:R-:W-:-:S04]  /*bc30*/  IMAD.X R13, RZ, RZ, R17, P0 ;  /* 0x000000ffff0d7224 */ /* 0x000fc800000e0611 */
[----:B------:R-:W-:-:S04]  /*bc40*/  IMAD.WIDE.U32 R6, R13, UR8, RZ ;  /* 0x000000080d067c25 */ /* 0x000fc8000f8e00ff */
[----:B------:R-:W-:-:S04]  /*bc50*/  IMAD.WIDE.U32 R6, P0, R5, UR9, R6 ;  /* 0x0000000905067c25 */ /* 0x000fc8000f800006 */
[----:B------:R-:W-:-:S04]  /*bc60*/  IMAD.WIDE.U32 R4, R5, UR8, RZ ;  /* 0x0000000805047c25 */ /* 0x000fc8000f8e00ff */
[----:B------:R-:W-:Y:S01]  /*bc70*/  IMAD.MOV.U32 R4, RZ, RZ, R7 ;  /* 0x000000ffff047224 */ /* 0x000fe200078e0007 */
[----:B------:R-:W-:Y:S01]  /*bc80*/  IADD3 RZ, P1, R5, R6, RZ ;  /* 0x0000000605ff7210 */ /* 0x000fe20007f3e0ff */
[----:B------:R-:W-:-:S04]  /*bc90*/  IMAD.X R5, RZ, RZ, RZ, P0 ;  /* 0x000000ffff057224 */ /* 0x000fc800000e06ff */
[----:B------:R-:W-:-:S08]  /*bca0*/  IMAD.WIDE.U32.X R4, R13, UR9, R4, P1 ;  /* 0x000000090d047c25 */ /* 0x000fd000088e0404 */
.L_x_304:
[--C-:B------:R-:W-:Y:S01]  /*bcb0*/  SHF.R.U64 R13, R4, UR11, R5.reuse ;  /* 0x0000000b040d7c19 */ /* 0x100fe20008001205 */
[----:B------:R-:W0:Y:S01]  /*bcc0*/  F2I.U32.TRUNC.NTZ R20, R20 ;  /* 0x0000001400147305 */ /* 0x000e22000020f000 */
[----:B------:R-:W-:Y:S01]  /*bcd0*/  SHF.R.U32.HI R4, RZ, UR11, R5 ;  /* 0x0000000bff047c19 */ /* 0x000fe20008011605 */
[----:B------:R-:W-:Y:S01]  /*bce0*/  ULDC.64 UR8, c[0x0][0x620] ;  /* 0x0001880000087ab9 */ /* 0x000fe20000000a00 */
[----:B------:R-:W-:Y:S01]  /*bcf0*/  IADD3 R7, P0, RZ, -R13, RZ ;  /* 0x8000000dff077210 */ /* 0x000fe20007f1e0ff */
[----:B------:R-:W-:Y:S01]  /*bd00*/  ULDC.64 UR10, c[0x0][0x640] ;  /* 0x00019000000a7ab9 */ /* 0x000fe20000000a00 */
[----:B------:R-:W2:Y:S03]  /*bd10*/  LDC R22, c[0x0][0x148] ;  /* 0x00005200ff167b82 */ /* 0x000ea60000000800 */
[----:B------:R-:W-:Y:S01]  /*bd20*/  IMAD.X R4, RZ, RZ, ~R4, P0 ;  /* 0x000000ffff047224 */ /* 0x000fe200000e0e04 */
[----:B------:R-:W-:-:S03]  /*bd30*/  ISETP.NE.U32.AND P0, PT, RZ, UR10, PT ;  /* 0x0000000aff007c0c */ /* 0x000fc6000bf05070 */
[----:B------:R-:W-:Y:S01]  /*bd40*/  IMAD R6, R4, UR8, RZ ;  /* 0x0000000804067c24 */ /* 0x000fe2000f8e02ff */
[----:B------:R-:W-:Y:S01]  /*bd50*/  ISETP.NE.AND.EX P0, PT, RZ, UR11, PT, P0 ;  /* 0x0000000bff007c0c */ /* 0x000fe2000bf05300 */
[----:B------:R-:W-:Y:S01]  /*bd60*/  IMAD.WIDE.U32 R4, R7, UR8, R16 ;  /* 0x0000000807047c25 */ /* 0x000fe2000f8e0010 */
[----:B------:R-:W-:-:S03]  /*bd70*/  ULDC UR8, c[0x0][0x618] ;  /* 0x0001860000087ab9 */ /* 0x000fc60000000800 */
[----:B------:R-:W-:Y:S01]  /*bd80*/  IMAD R7, R7, UR9, R6 ;  /* 0x0000000907077c24 */ /* 0x000fe2000f8e0206 */
[----:B------:R-:W-:Y:S01]  /*bd90*/  ULDC UR9, c[0x0][0x154] ;  /* 0x0000550000097ab9 */ /* 0x000fe20000000800 */
[----:B0-----:R-:W-:Y:S02]  /*bda0*/  IMAD.MOV R6, RZ, RZ, -R20 ;  /* 0x000000ffff067224 */ /* 0x001fe400078e0a14 */
[----:B------:R-:W-:Y:S02]  /*bdb0*/  IMAD.IADD R5, R5, 0x1, R7 ;  /* 0x0000000105057824 */ /* 0x000fe400078e0207 */
[----:B-1----:R-:W-:Y:S01]  /*bdc0*/  IMAD R14, R15, R6, R14 ;  /* 0x000000060f0e7224 */ /* 0x002fe200078e020e */
[----:B------:R-:W-:Y:S02]  /*bdd0*/  I2FP.F32.U32 R6, R11 ;  /* 0x0000000b00067245 */ /* 0x000fe40000201000 */
[--C-:B------:R-:W-:Y:S02]  /*bde0*/  SHF.R.U64 R15, R4, UR8, R5.reuse ;  /* 0x00000008040f7c19 */ /* 0x100fe40008001205 */
[----:B------:R-:W-:Y:S01]  /*bdf0*/  SHF.R.U32.HI R4, RZ, UR8, R5 ;  /* 0x00000008ff047c19 */ /* 0x000fe20008011605 */
[----:B------:R-:W-:Y:S01]  /*be00*/  FMUL R6, R6, UR9 ;  /* 0x0000000906067c20 */ /* 0x000fe20008400000 */
[----:B------:R-:W-:-:S02]  /*be10*/  ULDC UR8, c[0x0][0x608] ;  /* 0x0001820000087ab9 */ /* 0x000fc40000000800 */
[--C-:B------:R-:W-:Y:S01]  /*be20*/  SHF.R.U64 R21, R15, UR8, R4.reuse ;  /* 0x000000080f157c19 */ /* 0x100fe20008001204 */
[----:B------:R0:W1:Y:S01]  /*be30*/  F2I.U32.TRUNC.NTZ R24, R6 ;  /* 0x0000000600187305 */ /* 0x000062000020f000 */
[----:B------:R-:W-:Y:S01]  /*be40*/  SHF.R.U32.HI R4, RZ, UR8, R4 ;  /* 0x00000008ff047c19 */ /* 0x000fe20008011604 */
[----:B------:R-:W-:-:S03]  /*be50*/  ULDC UR8, c[0x0][0x658] ;  /* 0x0001960000087ab9 */ /* 0x000fc60000000800 */
[--C-:B------:R-:W-:Y:S02]  /*be60*/  SHF.R.U64 R20, R21, UR8, R4.reuse ;  /* 0x0000000815147c19 */ /* 0x100fe40008001204 */
[----:B------:R-:W-:-:S03]  /*be70*/  SHF.R.U32.HI R23, RZ, UR8, R4 ;  /* 0x00000008ff177c19 */ /* 0x000fc60008011604 */
[----:B------:R-:W-:Y:S01]  /*be80*/  IMAD.MOV.U32 R4, RZ, RZ, R20 ;  /* 0x000000ffff047224 */ /* 0x000fe200078e0014 */
[----:B------:R-:W-:Y:S01]  /*be90*/  MOV R5, R23 ;  /* 0x0000001700057202 */ /* 0x000fe20000000f00 */
[----:B0-----:R-:W-:Y:S06]  /*bea0*/  @!P0 BRA `(.L_x_305) ;  /* 0x0000000000288947 */ /* 0x001fec0003800000 */
        /* <DEDUP_REMOVED lines=10> */
.L_x_305:
[----:B------:R-:W-:Y:S01]  /*bf50*/  ISETP.NE.AND P0, PT, R2, 0x1, PT ;  /* 0x000000010200780c */ /* 0x000fe20003f05270 */
[----:B------:R-:W-:Y:S01]  /*bf60*/  ULDC UR8, c[0x0][0x648] ;  /* 0x0001920000087ab9 */ /* 0x000fe20000000800 */
[----:B-1----:R-:W-:Y:S01]  /*bf70*/  IMAD.MOV R24, RZ, RZ, -R24 ;  /* 0x000000ffff187224 */ /* 0x002fe200078e0a18 */
[----:B------:R-:W-:Y:S01]  /*bf80*/  SHF.R.U64 R4, R4, UR8, R5 ;  /* 0x0000000804047c19 */ /* 0x000fe20008001205 */
[----:B------:R-:W-:Y:S01]  /*bf90*/  ULDC UR8, c[0x0][0x638] ;  /* 0x00018e0000087ab9 */ /* 0x000fe20000000800 */
[----:B------:R-:W-:Y:S01]  /*bfa0*/  LOP3.LUT R21, R21, UR13, RZ, 0xc0, !PT ;  /* 0x0000000d15157c12 */ /* 0x000fe2000f8ec0ff */
[----:B------:R-:W-:Y:S02]  /*bfb0*/  ULDC UR9, c[0x0][0x610] ;  /* 0x0001840000097ab9 */ /* 0x000fe40000000800 */
[----:B------:R-:W-:Y:S02]  /*bfc0*/  IMAD.MOV R5, RZ, RZ, -R4 ;  /* 0x000000ffff057224 */ /* 0x000fe400078e0a04 */
[----:B------:R-:W-:-:S02]  /*bfd0*/  IMAD R21, R4, UR5, R21 ;  /* 0x0000000504157c24 */ /* 0x000fc4000f8e0215 */
[----:B------:R-:W-:Y:S01]  /*bfe0*/  IMAD R20, R5, UR8, R20 ;  /* 0x0000000805147c24 */ /* 0x000fe2000f8e0214 */
[----:B------:R-:W-:Y:S01]  /*bff0*/  ULDC UR8, c[0x0][0x600] ;  /* 0x0001800000087ab9 */ /* 0x000fe20000000800 */
[----:B--2---:R-:W-:Y:S01]  /*c000*/  @P0 IMAD R14, R22, R24, R11 ;  /* 0x00000018160e0224 */ /* 0x004fe200078e020b */
[----:B------:R-:W-:Y:S01]  /*c010*/  LOP3.LUT R11, R15, UR4, RZ, 0xc0, !PT ;  /* 0x000000040f0b7c12 */ /* 0x000fe2000f8ec0ff */
[----:B------:R-:W-:Y:S02]  /*c020*/  IMAD.MOV.U32 R4, RZ, RZ, 0x1 ;  /* 0x00000001ff047424 */ /* 0x000fe400078e00ff */
[----:B------:R-:W-:Y:S02]  /*c030*/  IMAD R14, R21, UR9, R14 ;  /* 0x00000009150e7c24 */ /* 0x000fe4000f8e020e */
[----:B------:R-:W-:-:S05]  /*c040*/  IMAD R11, R20, UR8, R11 ;  /* 0x00000008140b7c24 */ /* 0x000fca000f8e020b */
[----:B------:R-:W-:Y:S02]  /*c050*/  SEL R20, R11, R14, !P0 ;  /* 0x0000000e0b147207 */ /* 0x000fe40004000000 */
[----:B------:R-:W-:-:S07]  /*c060*/  SEL R11, R14, R11, !P0 ;  /* 0x0000000b0e0b7207 */ /* 0x000fce0004000000 */
.L_x_303:
[----:B------:R-:W-:Y:S05]  /*c070*/  BSYNC B1 ;  /* 0x0000000000017941 */ /* 0x000fea0003800000 */
.L_x_302:
[----:B------:R-:W-:-:S13]  /*c080*/  LOP3.LUT P0, RZ, R4, 0xff, RZ, 0xc0, !PT ;  /* 0x000000ff04ff7812 */ /* 0x000fda000780c0ff */
[----:B------:R-:W-:Y:S05]  /*c090*/  @P0 BRA `(.L_x_306) ;  /* 0xfffffff400380947 */ /* 0x000fea000383ffff */
[----:B------:R-:W-:Y:S05]  /*c0a0*/  BSYNC B0 ;  /* 0x0000000000007941 */ /* 0x000fea0003800000 */
.L_x_295:
[----:B------:R-:W-:-:S03]  /*c0b0*/  UMOV UR8, 0xffffffff ;  /* 0xffffffff00087882 */ /* 0x000fc60000000000 */
[----:B------:R-:W-:Y:S05]  /*c0c0*/  BRA.DIV UR8, `(.L_x_307) ;  /* 0x0000000608c87947 */ /* 0x000fea000b800000 */
[----:B------:R-:W-:-:S13]  /*c0d0*/  ELECT P6, URZ, PT ;  /* 0x00000000003f782f */ /* 0x000fda00038c0000 */
.L_x_326:
[----:B------:R-:W-:Y:S04]  /*c0e0*/  BSSY B0, `(.L_x_308) ;  /* 0x0000058000007945 */ /* 0x000fe80003800000 */
[----:B------:R-:W-:Y:S05]  /*c0f0*/  @!P6 BRA `(.L_x_309) ;  /* 0x000000040058e947 */ /* 0x000fea0003800000 */
[----:B------:R-:W-:-:S04]  /*c100*/  LOP3.LUT R19, R19, 0x2, RZ, 0xfc, !PT ;  /* 0x0000000213137812 */ /* 0x000fc800078efcff */
[----:B------:R-:W-:-:S13]  /*c110*/  ISETP.NE.AND P0, PT, R19, 0x3, PT ;  /* 0x000000031300780c */ /* 0x000fda0003f05270 */
[----:B------:R-:W-:Y:S05]  /*c120*/  @!P0 BRA `(.L_x_310) ;  /* 0x0000000000048947 */ /* 0x000fea0003800000 */
[----:B------:R-:W-:Y:S01]  /*c130*/  BPT.TRAP 0x1 ;  /* 0x000000040000795c */ /* 0x000fe20000300000 */
.L_x_310:
[----:B------:R-:W0:Y:S01]  /*c140*/  S2R R3, SR_CgaCtaId ;  /* 0x0000000000037919 */ /* 0x000e220000008800 */
[----:B------:R-:W-:-:S04]  /*c150*/  MOV R2, 0x400 ;  /* 0x0000040000027802 */ /* 0x000fc80000000f00 */
[----:B0-----:R-:W-:Y:S02]  /*c160*/  LEA R3, R3, R2, 0x18 ;  /* 0x0000000203037211 */ /* 0x001fe400078ec0ff */
[----:B------:R-:W-:-:S03]  /*c170*/  SHF.L.U32 R2, R0, 0x1f, RZ ;  /* 0x0000001f00027819 */ /* 0x000fc600000006ff */
[----:B------:R-:W-:-:S04]  /*c180*/  VIADD R3, R3, 0x48 ;  /* 0x0000004803037836 */ /* 0x000fc80000000000 */
[C---:B------:R-:W-:Y:S02]  /*c190*/  IMAD R7, R12.reuse, 0x8, R3 ;  /* 0x000000080c077824 */ /* 0x040fe400078e0203 */
[----:B------:R-:W-:Y:S02]  /*c1a0*/  VIADD R12, R12, 0x1 ;  /* 0x000000010c0c7836 */ /* 0x000fe40000000000 */
[----:B------:R-:W0:Y:S03]  /*c1b0*/  SYNCS.PHASECHK.TRANS64.TRYWAIT P0, [R7+URZ], R2 ;  /* 0x00000002070075a7 */ /* 0x000e26000800017f */
[----:B------:R-:W-:-:S04]  /*c1c0*/  ISETP.NE.AND P1, PT, R12, 0x9, PT ;  /* 0x000000090c00780c */ /* 0x000fc80003f25270 */
[----:B------:R-:W-:Y:S02]  /*c1d0*/  SEL R5, RZ, 0x1, P1 ;  /* 0x00000001ff057807 */ /* 0x000fe40000800000 */
[----:B------:R-:W-:Y:S02]  /*c1e0*/  SEL R12, R12, RZ, P1 ;  /* 0x000000ff0c0c7207 */ /* 0x000fe40000800000 */
[----:B------:R-:W-:-:S03]  /*c1f0*/  LOP3.LUT R5, R0, R5, RZ, 0x3c, !PT ;  /* 0x0000000500057212 */ /* 0x000fc600078e3cff */
[----:B------:R-:W-:Y:S01]  /*c200*/  IMAD R9, R12, 0x8, R3 ;  /* 0x000000080c097824 */ /* 0x000fe200078e0203 */
[----:B------:R-:W-:Y:S01]  /*c210*/  SHF.L.U32 R4, R5, 0x1f, RZ ;  /* 0x0000001f05047819 */ /* 0x000fe200000006ff */
[----:B0-----:R-:W-:Y:S06]  /*c220*/  @!P0 BRA `(.L_x_311) ;  /* 0x0000000400908947 */ /* 0x001fec0003800000 */
.L_x_327:
[----:B------:R-:W1:Y:S01]  /*c230*/  SYNCS.PHASECHK.TRANS64.TRYWAIT P0, [R9+URZ], R4 ;  /* 0x00000004090075a7 */ /* 0x000e62000800017f */
[----:B------:R-:W-:-:S05]  /*c240*/  VIADD R0, R12, 0x1 ;  /* 0x000000010c007836 */ /* 0x000fca0000000000 */
[----:B------:R-:W-:-:S04]  /*c250*/  ISETP.NE.AND P1, PT, R0, 0x9, PT ;  /* 0x000000090000780c */ /* 0x000fc80003f25270 */
[----:B0-----:R-:W-:Y:S02]  /*c260*/  SEL R2, RZ, 0x1, P1 ;  /* 0x00000001ff027807 */ /* 0x001fe40000800000 */
[----:B------:R-:W-:Y:S02]  /*c270*/  SEL R0, R0, RZ, P1 ;  /* 0x000000ff00007207 */ /* 0x000fe40000800000 */
[----:B------:R-:W-:-:S03]  /*c280*/  LOP3.LUT R7, R5, R2, RZ, 0x3c, !PT ;  /* 0x0000000205077212 */ /* 0x000fc600078e3cff */
[----:B------:R-:W-:Y:S01]  /*c290*/  IMAD R6, R0, 0x8, R3 ;  /* 0x0000000800067824 */ /* 0x000fe200078e0203 */
[----:B------:R-:W-:Y:S01]  /*c2a0*/  SHF.L.U32 R5, R7, 0x1f, RZ ;  /* 0x0000001f07057819 */ /* 0x000fe200000006ff */
[----:B-1----:R-:W-:Y:S06]  /*c2b0*/  @!P0 BRA `(.L_x_312) ;  /* 0x0000000400808947 */ /* 0x002fec0003800000 */
.L_x_328:
[----:B------:R-:W1:Y:S01]  /*c2c0*/  SYNCS.PHASECHK.TRANS64.TRYWAIT P0, [R6+URZ], R5 ;  /* 0x00000005060075a7 */ /* 0x000e62000800017f */
[----:B------:R-:W-:-:S05]  /*c2d0*/  VIADD R0, R0, 0x1 ;  /* 0x0000000100007836 */ /* 0x000fca0000000000 */
[----:B------:R-:W-:-:S04]  /*c2e0*/  ISETP.NE.AND P1, PT, R0, 0x9, PT ;  /* 0x000000090000780c */ /* 0x000fc80003f25270 */
[----:B------:R-:W-:Y:S02]  /*c2f0*/  SEL R2, RZ, 0x1, P1 ;  /* 0x00000001ff027807 */ /* 0x000fe40000800000 */
[----:B------:R-:W-:Y:S02]  /*c300*/  SEL R0, R0, RZ, P1 ;  /* 0x000000ff00007207 */ /* 0x000fe40000800000 */
[----:B------:R-:W-:Y:S02]  /*c310*/  LOP3.LUT R7, R7, R2, RZ, 0x3c, !PT ;  /* 0x0000000207077212 */ /* 0x000fe400078e3cff */
[----:B0-----:R-:W-:Y:S02]  /*c320*/  LEA R9, R0, R3, 0x3 ;  /* 0x0000000300097211 */ /* 0x001fe400078e18ff */
[----:B------:R-:W-:Y:S01]  /*c330*/  SHF.L.U32 R4, R7, 0x1f, RZ ;  /* 0x0000001f07047819 */ /* 0x000fe200000006ff */
[----:B-1----:R-:W-:Y:S06]  /*c340*/  @!P0 BRA `(.L_x_313) ;  /* 0x0000000400708947 */ /* 0x002fec0003800000 */
.L_x_329:
[----:B------:R-:W1:Y:S01]  /*c350*/  SYNCS.PHASECHK.TRANS64.TRYWAIT P0, [R9+URZ], R4 ;  /* 0x00000004090075a7 */ /* 0x000e62000800017f */
[----:B------:R-:W-:-:S05]  /*c360*/  VIADD R0, R0, 0x1 ;  /* 0x0000000100007836 */ /* 0x000fca0000000000 */
[----:B------:R-:W-:-:S04]  /*c370*/  ISETP.NE.AND P1, PT, R0, 0x9, PT ;  /* 0x000000090000780c */ /* 0x000fc80003f25270 */
[----:B------:R-:W-:Y:S02]  /*c380*/  SEL R2, RZ, 0x1, P1 ;  /* 0x00000001ff027807 */ /* 0x000fe40000800000 */
[----:B------:R-:W-:Y:S02]  /*c390*/  SEL R0, R0, RZ, P1 ;  /* 0x000000ff00007207 */ /* 0x000fe40000800000 */
[----:B------:R-:W-:-:S03]  /*c3a0*/  LOP3.LUT R7, R7, R2, RZ, 0x3c, !PT ;  /* 0x0000000207077212 */ /* 0x000fc600078e3cff */
[----:B0-----:R-:W-:Y:S01]  /*c3b0*/  IMAD R6, R0, 0x8, R3 ;  /* 0x0000000800067824 */ /* 0x001fe200078e0203 */
[----:B------:R-:W-:Y:S01]  /*c3c0*/  SHF.L.U32 R5, R7, 0x1f, RZ ;  /* 0x0000001f07057819 */ /* 0x000fe200000006ff */
[----:B-1----:R-:W-:Y:S06]  /*c3d0*/  @!P0 BRA `(.L_x_314) ;  /* 0x0000000400608947 */ /* 0x002fec0003800000 */
.L_x_330:
        /* <DEDUP_REMOVED lines=9> */
.L_x_331:
        /* <DEDUP_REMOVED lines=9> */
.L_x_332:
        /* <DEDUP_REMOVED lines=9> */
.L_x_333:
[----:B------:R-:W1:Y:S01]  /*c590*/  SYNCS.PHASECHK.TRANS64.TRYWAIT P0, [R9+URZ], R4 ;  /* 0x00000004090075a7 */ /* 0x000e62000800017f */
[----:B------:R-:W-:-:S05]  /*c5a0*/  VIADD R0, R0, 0x1 ;  /* 0x0000000100007836 */ /* 0x000fca0000000000 */
[----:B------:R-:W-:-:S04]  /*c5b0*/  ISETP.NE.AND P1, PT, R0, 0x9, PT ;  /* 0x000000090000780c */ /* 0x000fc80003f25270 */
[----:B------:R-:W-:Y:S02]  /*c5c0*/  SEL R2, RZ, 0x1, P1 ;  /* 0x00000001ff027807 */ /* 0x000fe40000800000 */
[----:B------:R-:W-:Y:S02]  /*c5d0*/  SEL R0, R0, RZ, P1 ;  /* 0x000000ff00007207 */ /* 0x000fe40000800000 */
[----:B------:R-:W-:Y:S01]  /*c5e0*/  LOP3.LUT R2, R7, R2, RZ, 0x3c, !PT ;  /* 0x0000000207027212 */ /* 0x000fe200078e3cff */
[----:B-1----:R-:W-:Y:S06]  /*c5f0*/  @!P0 BRA `(.L_x_318) ;  /* 0x0000000400288947 */ /* 0x002fec0003800000 */
.L_x_334:
[----:B------:R-:W-:Y:S01]  /*c600*/  IMAD R3, R0, 0x8, R3 ;  /* 0x0000000800037824 */ /* 0x000fe200078e0203 */
[----:B------:R-:W-:-:S07]  /*c610*/  SHF.L.U32 R0, R2, 0x1f, RZ ;  /* 0x0000001f02007819 */ /* 0x000fce00000006ff */
.L_x_319:
[----:B--2---:R2:W3:Y:S02]  /*c620*/  SYNCS.PHASECHK.TRANS64.TRYWAIT P0, [R3+URZ], R0 ;  /* 0x00000000030075a7 */ /* 0x0044e4000800017f */
[----:B---3--:R-:W-:Y:S05]  /*c630*/  @!P0 NANOSLEEP.SYNCS 0x989680 ;  /* 0x009896800000895d */ /* 0x008fea0003900000 */
[----:B------:R-:W3:Y:S02]  /*c640*/  @!P0 SYNCS.PHASECHK.TRANS64 P0, [R3+URZ], R0 ;  /* 0x00000000030085a7 */ /* 0x000ee4000800007f */
[----:B---3--:R-:W-:Y:S05]  /*c650*/  @!P0 BRA `(.L_x_319) ;  /* 0xfffffffc00f08947 */ /* 0x008fea000383ffff */
.L_x_309:
[----:B------:R-:W-:Y:S05]  /*c660*/  BSYNC B0 ;  /* 0x0000000000007941 */ /* 0x000fea0003800000 */
.L_x_308:
[----:B------:R-:W-:Y:S05]  /*c670*/  EXIT ;  /* 0x000000000000794d */ /* 0x000fea0003800000 */
.L_x_22:
[----:B----4-:R4:W0:Y:S02]  /*c680*/  SYNCS.PHASECHK.TRANS64.TRYWAIT P1, [R3+URZ], R0 ;  /* 0x00000000030075a7 */ /* 0x010824000802017f */
[----:B0-----:R-:W-:Y:S05]  /*c690*/  @!P1 NANOSLEEP.SYNCS 0x989680 ;  /* 0x009896800000995d */ /* 0x001fea0003900000 */
[----:B------:R-:W0:Y:S02]  /*c6a0*/  @!P1 SYNCS.PHASECHK.TRANS64 P1, [R3+URZ], R0 ;  /* 0x00000000030095a7 */ /* 0x000e24000802007f */
[----:B0-----:R-:W-:Y:S05]  /*c6b0*/  @!P1 BRA `(.L_x_22) ;  /* 0xfffffffc00f09947 */ /* 0x001fea000383ffff */
[----:B------:R-:W-:Y:S05]  /*c6c0*/  BRA `(.L_x_21) ;  /* 0xffffff4c00c87947 */ /* 0x000fea000383ffff */
.L_x_27:
[----:B-1----:R1:W3:Y:S02]  /*c6d0*/  SYNCS.PHASECHK.TRANS64.TRYWAIT P1, [R5+URZ], R4 ;  /* 0x00000004050075a7 */ /* 0x0022e4000802017f */
[----:B---3--:R-:W-:Y:S05]  /*c6e0*/  @!P1 NANOSLEEP.SYNCS 0x989680 ;  /* 0x009896800000995d */ /* 0x008fea0003900000 */
[----:B------:R-:W3:Y:S02]  /*c6f0*/  @!P1 SYNCS.PHASECHK.TRANS64 P1, [R5+URZ], R4 ;  /* 0x00000004050095a7 */ /* 0x000ee4000802007f */
[----:B---3--:R-:W-:Y:S05]  /*c700*/  @!P1 BRA `(.L_x_27) ;  /* 0xfffffffc00f09947 */ /* 0x008fea000383ffff */
[----:B------:R-:W-:Y:S05]  /*c710*/  BRA `(.L_x_26) ;  /* 0xffffff5000a87947 */ /* 0x000fea000383ffff */
.L_x_296:
[----:B------:R-:W-:Y:S01]  /*c720*/  BSSY B1, `(.L_x_320) ;  /* 0x0000006000017945 */ /* 0x000fe20003800000 */
[----:B------:R-:W-:-:S07]  /*c730*/  IMAD.MOV.U32 R15, RZ, RZ, -0x1 ;  /* 0xffffffffff0f7424 */ /* 0x000fce00078e00ff */
[----:B------:R-:W-:Y:S05]  /*c740*/  WARPSYNC.COLLECTIVE R15, `(.L_x_321) ;  /* 0x000000000f0c7348 */ /* 0x000fea0003c00000 */
[----:B------:R-:W-:Y:S02]  /*c750*/  ELECT P6, UR62, PT ;  /* 0x00000000003e782f */ /* 0x000fe400038c0000 */
[----:B------:R-:W-:Y:S01]  /*c760*/  MOV R14, UR62 ;  /* 0x0000003e000e7c02 */ /* 0x000fe20008000f00 */
[----:B------:R-:W-:Y:S10]  /*c770*/  ENDCOLLECTIVE ;  /* 0x000000000000791b */ /* 0x000ff40003800000 */
.L_x_321:
[----:B------:R-:W-:Y:S05]  /*c780*/  BSYNC B1 ;  /* 0x0000000000017941 */ /* 0x000fea0003800000 */
.L_x_320:
[----:B------:R-:W-:Y:S05]  /*c790*/  BRA `(.L_x_322) ;  /* 0xffffffec00847947 */ /* 0x000fea000383ffff */
.L_x_299:
[----:B0-----:R0:W1:Y:S02]  /*c7a0*/  SYNCS.PHASECHK.TRANS64.TRYWAIT P0, [R14+URZ+0x48], R7 ;  /* 0x000048070e0075a7 */ /* 0x001064000800017f */
[----:B-1----:R-:W-:Y:S05]  /*c7b0*/  @!P0 NANOSLEEP.SYNCS 0x989680 ;  /* 0x009896800000895d */ /* 0x002fea0003900000 */
[----:B------:R-:W1:Y:S02]  /*c7c0*/  @!P0 SYNCS.PHASECHK.TRANS64 P0, [R14+URZ+0x48], R7 ;  /* 0x000048070e0085a7 */ /* 0x000e64000800007f */
[----:B-1----:R-:W-:Y:S05]  /*c7d0*/  @!P0 BRA `(.L_x_299) ;  /* 0xfffffffc00f08947 */ /* 0x002fea000383ffff */
[----:B------:R-:W-:Y:S05]  /*c7e0*/  BRA `(.L_x_323) ;  /* 0xffffffec00c07947 */ /* 0x000fea000383ffff */
.L_x_307:
[----:B------:R-:W-:Y:S01]  /*c7f0*/  BSSY B0, `(.L_x_324) ;  /* 0x0000006000007945 */ /* 0x000fe20003800000 */
[----:B------:R-:W-:-:S07]  /*c800*/  IMAD.MOV.U32 R15, RZ, RZ, -0x1 ;  /* 0xffffffffff0f7424 */ /* 0x000fce00078e00ff */
[----:B------:R-:W-:Y:S05]  /*c810*/  WARPSYNC.COLLECTIVE R15, `(.L_x_325) ;  /* 0x000000000f0c7348 */ /* 0x000fea0003c00000 */
[----:B------:R-:W-:Y:S02]  /*c820*/  ELECT P6, UR62, PT ;  /* 0x00000000003e782f */ /* 0x000fe400038c0000 */
[----:B------:R-:W-:Y:S01]  /*c830*/  MOV R14, UR62 ;  /* 0x0000003e000e7c02 */ /* 0x000fe20008000f00 */
[----:B------:R-:W-:Y:S10]  /*c840*/  ENDCOLLECTIVE ;  /* 0x000000000000791b */ /* 0x000ff40003800000 */
.L_x_325:
[----:B------:R-:W-:Y:S05]  /*c850*/  BSYNC B0 ;  /* 0x0000000000007941 */ /* 0x000fea0003800000 */
.L_x_324:
[----:B------:R-:W-:Y:S05]  /*c860*/  BRA `(.L_x_326) ;  /* 0xfffffff8001c7947 */ /* 0x000fea000383ffff */
.L_x_311:
[----:B0-----:R0:W1:Y:S02]  /*c870*/  SYNCS.PHASECHK.TRANS64.TRYWAIT P0, [R7+URZ], R2 ;  /* 0x00000002070075a7 */ /* 0x001064000800017f */
[----:B-1----:R-:W-:Y:S05]  /*c880*/  @!P0 NANOSLEEP.SYNCS 0x989680 ;  /* 0x009896800000895d */ /* 0x002fea0003900000 */
[----:B------:R-:W1:Y:S02]  /*c890*/  @!P0 SYNCS.PHASECHK.TRANS64 P0, [R7+URZ], R2 ;  /* 0x00000002070085a7 */ /* 0x000e64000800007f */
[----:B-1----:R-:W-:Y:S05]  /*c8a0*/  @!P0 BRA `(.L_x_311) ;  /* 0xfffffffc00f08947 */ /* 0x002fea000383ffff */
[----:B------:R-:W-:Y:S05]  /*c8b0*/  BRA `(.L_x_327) ;  /* 0xfffffff8005c7947 */ /* 0x000fea000383ffff */
.L_x_312:
[----:B0-----:R0:W1:Y:S02]  /*c8c0*/  SYNCS.PHASECHK.TRANS64.TRYWAIT P0, [R9+URZ], R4 ;  /* 0x00000004090075a7 */ /* 0x001064000800017f */
[----:B-1----:R-:W-:Y:S05]  /*c8d0*/  @!P0 NANOSLEEP.SYNCS 0x989680 ;  /* 0x009896800000895d */ /* 0x002fea0003900000 */
[----:B------:R-:W1:Y:S02]  /*c8e0*/  @!P0 SYNCS.PHASECHK.TRANS64 P0, [R9+URZ], R4 ;  /* 0x00000004090085a7 */ /* 0x000e64000800007f */
[----:B-1----:R-:W-:Y:S05]  /*c8f0*/  @!P0 BRA `(.L_x_312) ;  /* 0xfffffffc00f08947 */ /* 0x002fea000383ffff */
[----:B------:R-:W-:Y:S05]  /*c900*/  BRA `(.L_x_328) ;  /* 0xfffffff8006c7947 */ /* 0x000fea000383ffff */
.L_x_313:
[----:B0-----:R0:W1:Y:S02]  /*c910*/  SYNCS.PHASECHK.TRANS64.TRYWAIT P0, [R6+URZ], R5 ;  /* 0x00000005060075a7 */ /* 0x001064000800017f */
[----:B-1----:R-:W-:Y:S05]  /*c920*/  @!P0 NANOSLEEP.SYNCS 0x989680 ;  /* 0x009896800000895d */ /* 0x002fea0003900000 */
[----:B------:R-:W1:Y:S02]  /*c930*/  @!P0 SYNCS.PHASECHK.TRANS64 P0, [R6+URZ], R5 ;  /* 0x00000005060085a7 */ /* 0x000e64000800007f */
[----:B-1----:R-:W-:Y:S05]  /*c940*/  @!P0 BRA `(.L_x_313) ;  /* 0xfffffffc00f08947 */ /* 0x002fea000383ffff */
[----:B------:R-:W-:Y:S05]  /*c950*/  BRA `(.L_x_329) ;  /* 0xfffffff8007c7947 */ /* 0x000fea000383ffff */
.L_x_314:
[----:B0-----:R0:W1:Y:S02]  /*c960*/  SYNCS.PHASECHK.TRANS64.TRYWAIT P0, [R9+URZ], R4 ;  /* 0x00000004090075a7 */ /* 0x001064000800017f */
[----:B-1----:R-:W-:Y:S05]  /*c970*/  @!P0 NANOSLEEP.SYNCS 0x989680 ;  /* 0x009896800000895d */ /* 0x002fea0003900000 */
[----:B------:R-:W1:Y:S02]  /*c980*/  @!P0 SYNCS.PHASECHK.TRANS64 P0, [R9+URZ], R4 ;  /* 0x00000004090085a7 */ /* 0x000e64000800007f */
[----:B-1----:R-:W-:Y:S05]  /*c990*/  @!P0 BRA `(.L_x_314) ;  /* 0xfffffffc00f08947 */ /* 0x002fea000383ffff */
[----:B------:R-:W-:Y:S05]  /*c9a0*/  BRA `(.L_x_330) ;  /* 0xfffffff8008c7947 */ /* 0x000fea000383ffff */
.L_x_315:
[----:B0-----:R0:W1:Y:S02]  /*c9b0*/  SYNCS.PHASECHK.TRANS64.TRYWAIT P0, [R6+URZ], R5 ;  /* 0x00000005060075a7 */ /* 0x001064000800017f */
[----:B-1----:R-:W-:Y:S05]  /*c9c0*/  @!P0 NANOSLEEP.SYNCS 0x989680 ;  /* 0x009896800000895d */ /* 0x002fea0003900000 */
[----:B------:R-:W1:Y:S02]  /*c9d0*/  @!P0 SYNCS.PHASECHK.TRANS64 P0, [R6+URZ], R5 ;  /* 0x00000005060085a7 */ /* 0x000e64000800007f */
[----:B-1----:R-:W-:Y:S05]  /*c9e0*/  @!P0 BRA `(.L_x_315) ;  /* 0xfffffffc00f08947 */ /* 0x002fea000383ffff */
[----:B------:R-:W-:Y:S05]  /*c9f0*/  BRA `(.L_x_331) ;  /* 0xfffffff8009c7947 */ /* 0x000fea000383ffff */
.L_x_316:
[----:B0-----:R0:W1:Y:S02]  /*ca00*/  SYNCS.PHASECHK.TRANS64.TRYWAIT P0, [R9+URZ], R4 ;  /* 0x00000004090075a7 */ /* 0x001064000800017f */
[----:B-1----:R-:W-:Y:S05]  /*ca10*/  @!P0 NANOSLEEP.SYNCS 0x989680 ;  /* 0x009896800000895d */ /* 0x002fea0003900000 */
[----:B------:R-:W1:Y:S02]  /*ca20*/  @!P0 SYNCS.PHASECHK.TRANS64 P0, [R9+URZ], R4 ;  /* 0x00000004090085a7 */ /* 0x000e64000800007f */
[----:B-1----:R-:W-:Y:S05]  /*ca30*/  @!P0 BRA `(.L_x_316) ;  /* 0xfffffffc00f08947 */ /* 0x002fea000383ffff */
[----:B------:R-:W-:Y:S05]  /*ca40*/  BRA `(.L_x_332) ;  /* 0xfffffff800ac7947 */ /* 0x000fea000383ffff */
.L_x_317:
[----:B0-----:R0:W1:Y:S02]  /*ca50*/  SYNCS.PHASECHK.TRANS64.TRYWAIT P0, [R6+URZ], R5 ;  /* 0x00000005060075a7 */ /* 0x001064000800017f */
[----:B-1----:R-:W-:Y:S05]  /*ca60*/  @!P0 NANOSLEEP.SYNCS 0x989680 ;  /* 0x009896800000895d */ /* 0x002fea0003900000 */
[----:B------:R-:W1:Y:S02]  /*ca70*/  @!P0 SYNCS.PHASECHK.TRANS64 P0, [R6+URZ], R5 ;  /* 0x00000005060085a7 */ /* 0x000e64000800007f */
[----:B-1----:R-:W-:Y:S05]  /*ca80*/  @!P0 BRA `(.L_x_317) ;  /* 0xfffffffc00f08947 */ /* 0x002fea000383ffff */
[----:B------:R-:W-:Y:S05]  /*ca90*/  BRA `(.L_x_333) ;  /* 0xfffffff800bc7947 */ /* 0x000fea000383ffff */
.L_x_318:
[----:B-1----:R1:W2:Y:S02]  /*caa0*/  SYNCS.PHASECHK.TRANS64.TRYWAIT P0, [R9+URZ], R4 ;  /* 0x00000004090075a7 */ /* 0x0022a4000800017f */
[----:B--2---:R-:W-:Y:S05]  /*cab0*/  @!P0 NANOSLEEP.SYNCS 0x989680 ;  /* 0x009896800000895d */ /* 0x004fea0003900000 */
[----:B------:R-:W2:Y:S02]  /*cac0*/  @!P0 SYNCS.PHASECHK.TRANS64 P0, [R9+URZ], R4 ;  /* 0x00000004090085a7 */ /* 0x000ea4000800007f */
[----:B--2---:R-:W-:Y:S05]  /*cad0*/  @!P0 BRA `(.L_x_318) ;  /* 0xfffffffc00f08947 */ /* 0x004fea000383ffff */
[----:B------:R-:W-:Y:S05]  /*cae0*/  BRA `(.L_x_334) ;  /* 0xfffffff800c47947 */ /* 0x000fea000383ffff */
.L_x_335:
[----:B------:R-:W-:-:S00]  /*caf0*/  BRA `(.L_x_335) ;  /* 0xfffffffc00fc7947 */ /* 0x000fc0000383ffff */
[----:B------:R-:W-:-:S00]  /*cb00*/  NOP ;  /* 0x0000000000007918 */ /* 0x000fc00000000000 */
[----:B------:R-:W-:-:S00]  /*cb10*/  NOP ;  /* 0x0000000000007918 */ /* 0x000fc00000000000 */
[----:B------:R-:W-:-:S00]  /*cb20*/  NOP ;  /* 0x0000000000007918 */ /* 0x000fc00000000000 */
[----:B------:R-:W-:-:S00]  /*cb30*/  NOP ;  /* 0x0000000000007918 */ /* 0x000fc00000000000 */
[----:B------:R-:W-:-:S00]  /*cb40*/  NOP ;  /* 0x0000000000007918 */ /* 0x000fc00000000000 */
[----:B------:R-:W-:-:S00]  /*cb50*/  NOP ;  /* 0x0000000000007918 */ /* 0x000fc00000000000 */
[----:B------:R-:W-:-:S00]  /*cb60*/  NOP ;  /* 0x0000000000007918 */ /* 0x000fc00000000000 */
[----:B------:R-:W-:-:S00]  /*cb70*/  NOP ;  /* 0x0000000000007918 */ /* 0x000fc00000000000 */
.L_x_336:


//--------------------- .nv.global.init           --------------------------
	.section	.nv.global.init,"aw",@progbits
.nv.global.init:
	.type		$str$22,@object
	.size		$str$22,($str$23 - $str$22)
$str$22:
        /*0000*/ 	.byte	0x6b, 0x5f, 0x74, 0x69, 0x6c, 0x65, 0x5f, 0x63, 0x6f, 0x75, 0x6e, 0x74, 0x20, 0x3e, 0x3d, 0x20
        /*0010*/ 	.byte	0x31, 0x00
	.type		$str$23,@object
	.size		$str$23,(__unnamed_1 - $str$23)
$str$23:
        /*0012*/ 	.byte	0x2f, 0x74, 0x6d, 0x70, 0x2f, 0x63, 0x75, 0x74, 0x6c, 0x61, 0x73, 0x73, 0x5f, 0x73, 0x77, 0x65
        /*0022*/ 	.byte	0x65, 0x70, 0x5f, 0x73, 0x72, 0x63, 0x2f, 0x69, 0x6e, 0x63, 0x6c, 0x75, 0x64, 0x65, 0x2f, 0x63
        /*0032*/ 	.byte	0x75, 0x74, 0x6c, 0x61, 0x73, 0x73, 0x2f, 0x67, 0x65, 0x6d, 0x6d, 0x2f, 0x63, 0x6f, 0x6c, 0x6c
        /*0042*/ 	.byte	0x65, 0x63, 0x74, 0x69, 0x76, 0x65, 0x2f, 0x73, 0x6d, 0x39, 0x30, 0x5f, 0x6d, 0x6d, 0x61, 0x5f
        /*0052*/ 	.byte	0x74, 0x6d, 0x61, 0x5f, 0x67, 0x6d, 0x6d, 0x61, 0x5f, 0x73, 0x73, 0x5f, 0x77, 0x61, 0x72, 0x70
        /*0062*/ 	.byte	0x73, 0x70, 0x65, 0x63, 0x69, 0x61, 0x6c, 0x69, 0x7a, 0x65, 0x64, 0x2e, 0x68, 0x70, 0x70, 0x00
	.type		__unnamed_1,@object
	.size		__unnamed_1,(.L_0 - __unnamed_1)
__unnamed_1:
        /*0072*/ 	.byte	0x76, 0x6f, 0x69, 0x64, 0x20, 0x63, 0x75, 0x74, 0x6c, 0x61, 0x73, 0x73, 0x3a, 0x3a, 0x67, 0x65
        /* <DEDUP_REMOVED lines=181> */
        /*0bd2*/ 	.byte	0x3a, 0x69, 0x64, 0x65, 0x6e, 0x74, 0x69, 0x74, 0x79, 0x5d, 0x00
.L_0:


//--------------------- .nv.shared._ZN7cutlass13device_kernelINS_4gemm6kernel13GemmUniversalIN4cute5tupleIJiiiiEEENS1_10collective13CollectiveMmaINS1_34MainloopSm90TmaGmmaWarpSpecializedILi9ENS5_IJNS4_1CILi2EEENSA_ILi4EEENSA_ILi1EEEEEENS1_35KernelTmaWarpSpecializedCooperativeEEENS5_IJNSA_ILi256EEENSA_ILi128EEENSA_ILi32EEEEEENS_10bfloat16_tENS5_IJlSD_lEEESL_SM_NS4_8TiledMMAINS4_8MMA_AtomIJNS4_4SM904GMMA28MMA_64x128x16_F32BF16BF16_SSILNSQ_5MajorE0ELSS_0ELNSQ_7ScaleInE1ELST_1EEEEEENS4_6LayoutINS5_IJSB_SD_SD_EEENS5_IJSD_NSA_ILi0EEESY_EEEEENS5_IJNS4_10UnderscoreES11_S11_EEEEENS4_23SM90_TMA_LOAD_MULTICASTENS4_14ComposedLayoutINS4_7SwizzleILi2ELi4ELi3EEENS4_18smem_ptr_flag_bitsILi16EEENSW_INS5_IJNSA_ILi8EEESJ_EEENS5_IJSJ_SD_EEEEEEEvNS4_8identityES14_S1E_vS1F_EENS_8epilogue10collective6detail29Sm90TmaWarpSpecializedAdapterINS1I_15DefaultEpilogueISL_SM_SM_NS1H_6thread17LinearCombinationISL_Li1EffLNS1M_9ScaleType4KindE0ELNS_15FloatRoundStyleE2ESL_EENS1_15EpilogueDefaultEEEEEvvEEEEvNT_6ParamsE --------------------------
	.section	.nv.shared._ZN7cutlass13device_kernelINS_4gemm6kernel13GemmUniversalIN4cute5tupleIJiiiiEEENS1_10collective13CollectiveMmaINS1_34MainloopSm90TmaGmmaWarpSpecializedILi9ENS5_IJNS4_1CILi2EEENSA_ILi4EEENSA_ILi1EEEEEENS1_35KernelTmaWarpSpecializedCooperativeEEENS5_IJNSA_ILi256EEENSA_ILi128EEENSA_ILi32EEEEEENS_10bfloat16_tENS5_IJlSD_lEEESL_SM_NS4_8TiledMMAINS4_8MMA_AtomIJNS4_4SM904GMMA28MMA_64x128x16_F32BF16BF16_SSILNSQ_5MajorE0ELSS_0ELNSQ_7ScaleInE1ELST_1EEEEEENS4_6LayoutINS5_IJSB_SD_SD_EEENS5_IJSD_NSA_ILi0EEESY_EEEEENS5_IJNS4_10UnderscoreES11_S11_EEEEENS4_23SM90_TMA_LOAD_MULTICASTENS4_14ComposedLayoutINS4_7SwizzleILi2ELi4ELi3EEENS4_18smem_ptr_flag_bitsILi16EEENSW_INS5_IJNSA_ILi8EEESJ_EEENS5_IJSJ_SD_EEEEEEEvNS4_8identityES14_S1E_vS1F_EENS_8epilogue10collective6detail29Sm90TmaWarpSpecializedAdapterINS1I_15DefaultEpilogueISL_SM_SM_NS1H_6thread17LinearCombinationISL_Li1EffLNS1M_9ScaleType4KindE0ELNS_15FloatRoundStyleE2ESL_EENS1_15EpilogueDefaultEEEEEvvEEEEvNT_6ParamsE,"aw",@nobits
	.sectionflags	@""
	.align	16
	.zero		1024


//--------------------- .nv.shared.reserved.0     --------------------------
	.section	.nv.shared.reserved.0,"aw",@nobits
	.weak		__nv_reservedSMEM_offset_0_alias
	.size		__nv_reservedSMEM_offset_0_alias, 0, 0
	.other		__nv_reservedSMEM_offset_0_alias,@"STO_CUDA_RESERVED_SHARED STV_DEFAULT"
__nv_reservedSMEM_offset_0_alias:
	.zero		0


//--------------------- .nv.global                --------------------------
	.section	.nv.global,"aw",@nobits
.nv.global:
	.type		_ZN40_INTERNAL_2127b00f_4_k_cu_90f2f7dd_247084cute1_E,@object
	.size		_ZN40_INTERNAL_2127b00f_4_k_cu_90f2f7dd_247084cute1_E,(_ZN40_INTERNAL_2127b00f_4_k_cu_90f2f7dd_247084cuda3std3__45__cpo6cbeginE - _ZN40_INTERNAL_2127b00f_4_k_cu_90f2f7dd_247084cute1_E)
_ZN40_INTERNAL_2127b00f_4_k_cu_90f2f7dd_247084cute1_E:
	.zero		1
	.type		_ZN40_INTERNAL_2127b00f_4_k_cu_90f2f7dd_247084cuda3std3__45__cpo6cbeginE,@object
	.size		_ZN40_INTERNAL_2127b00f_4_k_cu_90f2f7dd_247084cuda3std3__45__cpo6cbeginE,(_ZN40_INTERNAL_2127b00f_4_k_cu_90f2f7dd_247084cuda3std3__48in_placeE - _ZN40_INTERNAL_2127b00f_4_k_cu_90f2f7dd_247084cuda3std3__45__cpo6cbeginE)
_ZN40_INTERNAL_2127b00f_4_k_cu_90f2f7dd_247084cuda3std3__45__cpo6cbeginE:
	.zero		1
	.type		_ZN40_INTERNAL_2127b00f_4_k_cu_90f2f7dd_247084cuda3std3__48in_placeE,@object
	.size		_ZN40_INTERNAL_2127b00f_4_k_cu_90f2f7dd_247084cuda3std3__48in_placeE,(_ZN40_INTERNAL_2127b00f_4_k_cu_90f2f7dd_247084cuda3std6ranges3__45__cpo9iter_moveE - _ZN40_INTERNAL_2127b00f_4_k_cu_90f2f7dd_247084cuda3std3__48in_placeE)
_ZN40_INTERNAL_2127b00f_4_k_cu_90f2f7dd_247084cuda3std3__48in_placeE:
	.zero		1
	.type		_ZN40_INTERNAL_2127b00f_4_k_cu_90f2f7dd_247084cuda3std6ranges3__45__cpo9iter_moveE,@object
	.size		_ZN40_INTERNAL_2127b00f_4_k_cu_90f2f7dd_247084cuda3std6ranges3__45__cpo9iter_moveE,(_ZN40_INTERNAL_2127b00f_4_k_cu_90f2f7dd_247084cuda3std3__45__cpo5beginE - _ZN40_INTERNAL_2127b00f_4_k_cu_90f2f7dd_247084cuda3std6ranges3__45__cpo9iter_moveE)
_ZN40_INTERNAL_2127b00f_4_k_cu_90f2f7dd_247084cuda3std6ranges3__45__cpo9iter_moveE:
	.zero		1
	.type		_ZN40_INTERNAL_2127b00f_4_k_cu_90f2f7dd_247084cuda3std3__45__cpo5beginE,@object
	.size		_ZN40_INTERNAL_2127b00f_4_k_cu_90f2f7dd_247084cuda3std3__45__cpo5beginE,(_ZN40_INTERNAL_2127b00f_4_k_cu_90f2f7dd_247084cuda3std3__442_GLOBAL__N__2127b00f_4_k_cu_90f2f7dd_247086ignoreE - _ZN40_INTERNAL_2127b00f_4_k_cu_90f2f7dd_247084cuda3std3__45__cpo5beginE)
_ZN40_INTERNAL_2127b00f_4_k_cu_90f2f7dd_247084cuda3std3__45__cpo5beginE:
	.zero		1
	.type		_ZN40_INTERNAL_2127b00f_4_k_cu_90f2f7dd_247084cuda3std3__442_GLOBAL__N__2127b00f_4_k_cu_90f2f7dd_247086ignoreE,@object
	.size		_ZN40_INTERNAL_2127b00f_4_k_cu_90f2f7dd_247084cuda3std3__442_GLOBAL__N__2127b00f_4_k_cu_90f2f7dd_247086ignoreE,(_ZN40_INTERNAL_2127b00f_4_k_cu_90f2f7dd_247084cute7productE - _ZN40_INTERNAL_2127b00f_4_k_cu_90f2f7dd_247084cuda3std3__442_GLOBAL__N__2127b00f_4_k_cu_90f2f7dd_247086ignoreE)
_ZN40_INTERNAL_2127b00f_4_k_cu_90f2f7dd_247084cuda3std3__442_GLOBAL__N__2127b00f_4_k_cu_90f2f7dd_247086ignoreE:
	.zero		1
	.type		_ZN40_INTERNAL_2127b00f_4_k_cu_90f2f7dd_247084cute7productE,@object
	.size		_ZN40_INTERNAL_2127b00f_4_k_cu_90f2f7dd_247084cute7productE,(_ZN40_INTERNAL_2127b00f_4_k_cu_90f2f7dd_247084cuda3std3__45__cpo3endE - _ZN40_INTERNAL_2127b00f_4_k_cu_90f2f7dd_247084cute7productE)
_ZN40_INTERNAL_2127b00f_4_k_cu_90f2f7dd_247084cute7productE:
	.zero		1
	.type		_ZN40_INTERNAL_2127b00f_4_k_cu_90f2f7dd_247084cuda3std3__45__cpo3endE,@object
	.size		_ZN40_INTERNAL_2127b00f_4_k_cu_90f2f7dd_247084cuda3std3__45__cpo3endE,(_ZN40_INTERNAL_2127b00f_4_k_cu_90f2f7dd_247084cuda3std3__419piecewise_constructE - _ZN40_INTERNAL_2127b00f_4_k_cu_90f2f7dd_247084cuda3std3__45__cpo3endE)
_ZN40_INTERNAL_2127b00f_4_k_cu_90f2f7dd_247084cuda3std3__45__cpo3endE:
	.zero		1
	.type		_ZN40_INTERNAL_2127b00f_4_k_cu_90f2f7dd_247084cuda3std3__419piecewise_constructE,@object
	.size		_ZN40_INTERNAL_2127b00f_4_k_cu_90f2f7dd_247084cuda3std3__419piecewise_constructE,(_ZN40_INTERNAL_2127b00f_4_k_cu_90f2f7dd_247084cuda3std3__45__cpo4cendE - _ZN40_INTERNAL_2127b00f_4_k_cu_90f2f7dd_247084cuda3std3__419piecewise_constructE)
_ZN40_INTERNAL_2127b00f_4_k_cu_90f2f7dd_247084cuda3std3__419piecewise_constructE:
	.zero		1
	.type		_ZN40_INTERNAL_2127b00f_4_k_cu_90f2f7dd_247084cuda3std3__45__cpo4cendE,@object
	.size		_ZN40_INTERNAL_2127b00f_4_k_cu_90f2f7dd_247084cuda3std3__45__cpo4cendE,(_ZN40_INTERNAL_2127b00f_4_k_cu_90f2f7dd_247084cuda3std6ranges3__45__cpo4swapE - _ZN40_INTERNAL_2127b00f_4_k_cu_90f2f7dd_247084cuda3std3__45__cpo4cendE)
_ZN40_INTERNAL_2127b00f_4_k_cu_90f2f7dd_247084cuda3std3__45__cpo4cendE:
	.zero		1
	.type		_ZN40_INTERNAL_2127b00f_4_k_cu_90f2f7dd_247084cuda3std6ranges3__45__cpo4swapE,@object
	.size		_ZN40_INTERNAL_2127b00f_4_k_cu_90f2f7dd_247084cuda3std6ranges3__45__cpo4swapE,(.L_8 - _ZN40_INTERNAL_2127b00f_4_k_cu_90f2f7dd_247084cuda3std6ranges3__45__cpo4swapE)
_ZN40_INTERNAL_2127b00f_4_k_cu_90f2f7dd_247084cuda3std6ranges3__45__cpo4swapE:
	.zero		1
.L_8:


//--------------------- .nv.constant0._ZN7cutlass13device_kernelINS_4gemm6kernel13GemmUniversalIN4cute5tupleIJiiiiEEENS1_10collective13CollectiveMmaINS1_34MainloopSm90TmaGmmaWarpSpecializedILi9ENS5_IJNS4_1CILi2EEENSA_ILi4EEENSA_ILi1EEEEEENS1_35KernelTmaWarpSpecializedCooperativeEEENS5_IJNSA_ILi256EEENSA_ILi128EEENSA_ILi32EEEEEENS_10bfloat16_tENS5_IJlSD_lEEESL_SM_NS4_8TiledMMAINS4_8MMA_AtomIJNS4_4SM904GMMA28MMA_64x128x16_F32BF16BF16_SSILNSQ_5MajorE0ELSS_0ELNSQ_7ScaleInE1ELST_1EEEEEENS4_6LayoutINS5_IJSB_SD_SD_EEENS5_IJSD_NSA_ILi0EEESY_EEEEENS5_IJNS4_10UnderscoreES11_S11_EEEEENS4_23SM90_TMA_LOAD_MULTICASTENS4_14ComposedLayoutINS4_7SwizzleILi2ELi4ELi3EEENS4_18smem_ptr_flag_bitsILi16EEENSW_INS5_IJNSA_ILi8EEESJ_EEENS5_IJSJ_SD_EEEEEEEvNS4_8identityES14_S1E_vS1F_EENS_8epilogue10collective6detail29Sm90TmaWarpSpecializedAdapterINS1I_15DefaultEpilogueISL_SM_SM_NS1H_6thread17LinearCombinationISL_Li1EffLNS1M_9ScaleType4KindE0ELNS_15FloatRoundStyleE2ESL_EENS1_15EpilogueDefaultEEEEEvvEEEEvNT_6ParamsE --------------------------
	.section	.nv.constant0._ZN7cutlass13device_kernelINS_4gemm6kernel13GemmUniversalIN4cute5tupleIJiiiiEEENS1_10collective13CollectiveMmaINS1_34MainloopSm90TmaGmmaWarpSpecializedILi9ENS5_IJNS4_1CILi2EEENSA_ILi4EEENSA_ILi1EEEEEENS1_35KernelTmaWarpSpecializedCooperativeEEENS5_IJNSA_ILi256EEENSA_ILi128EEENSA_ILi32EEEEEENS_10bfloat16_tENS5_IJlSD_lEEESL_SM_NS4_8TiledMMAINS4_8MMA_AtomIJNS4_4SM904GMMA28MMA_64x128x16_F32BF16BF16_SSILNSQ_5MajorE0ELSS_0ELNSQ_7ScaleInE1ELST_1EEEEEENS4_6LayoutINS5_IJSB_SD_SD_EEENS5_IJSD_NSA_ILi0EEESY_EEEEENS5_IJNS4_10UnderscoreES11_S11_EEEEENS4_23SM90_TMA_LOAD_MULTICASTENS4_14ComposedLayoutINS4_7SwizzleILi2ELi4ELi3EEENS4_18smem_ptr_flag_bitsILi16EEENSW_INS5_IJNSA_ILi8EEESJ_EEENS5_IJSJ_SD_EEEEEEEvNS4_8identityES14_S1E_vS1F_EENS_8epilogue10collective6detail29Sm90TmaWarpSpecializedAdapterINS1I_15DefaultEpilogueISL_SM_SM_NS1H_6thread17LinearCombinationISL_Li1EffLNS1M_9ScaleType4KindE0ELNS_15FloatRoundStyleE2ESL_EENS1_15EpilogueDefaultEEEEEvvEEEEvNT_6ParamsE,"a",@progbits
	.sectionflags	@""
	.align	4
.nv.constant0._ZN7cutlass13device_kernelINS_4gemm6kernel13GemmUniversalIN4cute5tupleIJiiiiEEENS1_10collective13CollectiveMmaINS1_34MainloopSm90TmaGmmaWarpSpecializedILi9ENS5_IJNS4_1CILi2EEENSA_ILi4EEENSA_ILi1EEEEEENS1_35KernelTmaWarpSpecializedCooperativeEEENS5_IJNSA_ILi256EEENSA_ILi128EEENSA_ILi32EEEEEENS_10bfloat16_tENS5_IJlSD_lEEESL_SM_NS4_8TiledMMAINS4_8MMA_AtomIJNS4_4SM904GMMA28MMA_64x128x16_F32BF16BF16_SSILNSQ_5MajorE0ELSS_0ELNSQ_7ScaleInE1ELST_1EEEEEENS4_6LayoutINS5_IJSB_SD_SD_EEENS5_IJSD_NSA_ILi0EEESY_EEEEENS5_IJNS4_10UnderscoreES11_S11_EEEEENS4_23SM90_TMA_LOAD_MULTICASTENS4_14ComposedLayoutINS4_7SwizzleILi2ELi4ELi3EEENS4_18smem_ptr_flag_bitsILi16EEENSW_INS5_IJNSA_ILi8EEESJ_EEENS5_IJSJ_SD_EEEEEEEvNS4_8identityES14_S1E_vS1F_EENS_8epilogue10collective6detail29Sm90TmaWarpSpecializedAdapterINS1I_15DefaultEpilogueISL_SM_SM_NS1H_6thread17LinearCombinationISL_Li1EffLNS1M_9ScaleType4KindE0ELNS_15FloatRoundStyleE2ESL_EENS1_15EpilogueDefaultEEEEEvvEEEEvNT_6ParamsE:
	.zero		1664


//--------------------- SYMBOLS --------------------------

	.type		.nv.reservedSmem.offset0,@object
	.size		.nv.reservedSmem.offset0,0x4
	.type		__assertfail,@function
